//
// Generated by NVIDIA NVVM Compiler
//
// Compiler Build ID: CL-36424714
// Cuda compilation tools, release 13.0, V13.0.88
// Based on NVVM 20.0.0
//

.version 9.0
.target sm_100
.address_size 64

	// .globl	_Z9clearTabuPb
.global .align 4 .b8 precalc_xorwow_matrix[102400];
.global .align 4 .b8 precalc_xorwow_offset_matrix[102400];
.global .align 4 .b8 mrg32k3aM1[2304];
.global .align 4 .b8 mrg32k3aM2[2304];
.global .align 4 .b8 mrg32k3aM1SubSeq[2016];
.global .align 4 .b8 mrg32k3aM2SubSeq[2016];
.global .align 4 .b8 mrg32k3aM1Seq[2304];
.global .align 4 .b8 mrg32k3aM2Seq[2304];
.const .align 8 .b8 __cr_lgamma_table[72];
// path has been demoted
// current has been demoted
// startCityIndex has been demoted
// currentDistance has been demoted
// probabilities has been demoted
// denominatorSum has been demoted
// allowed has been demoted

.visible .entry _Z9clearTabuPb(
	.param .u64 .ptr .align 1 _Z9clearTabuPb_param_0
)
{
	.reg .b16 	%rs<2>;
	.reg .b32 	%r<5>;
	.reg .b64 	%rd<5>;

	ld.param.u64 	%rd1, [_Z9clearTabuPb_param_0];
	cvta.to.global.u64 	%rd2, %rd1;
	mov.u32 	%r1, %ctaid.x;
	mov.u32 	%r2, %ntid.x;
	mov.u32 	%r3, %tid.x;
	mad.lo.s32 	%r4, %r1, %r2, %r3;
	cvt.s64.s32 	%rd3, %r4;
	add.s64 	%rd4, %rd2, %rd3;
	mov.b16 	%rs1, 1;
	st.global.u8 	[%rd4], %rs1;
	ret;

}
	// .globl	_Z13preProcessingP5PointPfS1_S1_S1_i
.visible .entry _Z13preProcessingP5PointPfS1_S1_S1_i(
	.param .u64 .ptr .align 1 _Z13preProcessingP5PointPfS1_S1_S1_i_param_0,
	.param .u64 .ptr .align 1 _Z13preProcessingP5PointPfS1_S1_S1_i_param_1,
	.param .u64 .ptr .align 1 _Z13preProcessingP5PointPfS1_S1_S1_i_param_2,
	.param .u64 .ptr .align 1 _Z13preProcessingP5PointPfS1_S1_S1_i_param_3,
	.param .u64 .ptr .align 1 _Z13preProcessingP5PointPfS1_S1_S1_i_param_4,
	.param .u32 _Z13preProcessingP5PointPfS1_S1_S1_i_param_5
)
{
	.reg .pred 	%p<4>;
	.reg .b32 	%r<9>;
	.reg .b32 	%f<4>;
	.reg .b64 	%rd<21>;
	.reg .b64 	%fd<9>;

	ld.param.u64 	%rd1, [_Z13preProcessingP5PointPfS1_S1_S1_i_param_0];
	ld.param.u64 	%rd2, [_Z13preProcessingP5PointPfS1_S1_S1_i_param_1];
	ld.param.u64 	%rd3, [_Z13preProcessingP5PointPfS1_S1_S1_i_param_2];
	ld.param.u64 	%rd4, [_Z13preProcessingP5PointPfS1_S1_S1_i_param_3];
	ld.param.u64 	%rd5, [_Z13preProcessingP5PointPfS1_S1_S1_i_param_4];
	ld.param.u32 	%r4, [_Z13preProcessingP5PointPfS1_S1_S1_i_param_5];
	mov.u32 	%r1, %ctaid.x;
	mov.u32 	%r2, %tid.x;
	shl.b32 	%r5, %r1, 8;
	add.s32 	%r3, %r5, %r2;
	setp.eq.s32 	%p1, %r1, %r2;
	max.s32 	%r6, %r1, %r2;
	setp.ge.s32 	%p2, %r6, %r4;
	or.pred  	%p3, %p1, %p2;
	@%p3 bra 	$L__BB1_2;
	cvta.to.global.u64 	%rd6, %rd1;
	cvta.to.global.u64 	%rd7, %rd2;
	cvta.to.global.u64 	%rd8, %rd3;
	mul.wide.u32 	%rd9, %r1, 24;
	add.s64 	%rd10, %rd6, %rd9;
	ld.global.f64 	%fd1, [%rd10+8];
	ld.global.f64 	%fd2, [%rd10+16];
	mul.wide.u32 	%rd11, %r2, 24;
	add.s64 	%rd12, %rd6, %rd11;
	ld.global.f64 	%fd3, [%rd12+8];
	ld.global.f64 	%fd4, [%rd12+16];
	sub.f64 	%fd5, %fd1, %fd3;
	sub.f64 	%fd6, %fd2, %fd4;
	mul.f64 	%fd7, %fd6, %fd6;
	fma.rn.f64 	%fd8, %fd5, %fd5, %fd7;
	cvt.rn.f32.f64 	%f1, %fd8;
	sqrt.rn.f32 	%f2, %f1;
	mul.wide.u32 	%rd13, %r3, 4;
	add.s64 	%rd14, %rd7, %rd13;
	st.global.f32 	[%rd14], %f2;
	rcp.rn.f32 	%f3, %f2;
	add.s64 	%rd15, %rd8, %rd13;
	st.global.f32 	[%rd15], %f3;
$L__BB1_2:
	cvta.to.global.u64 	%rd16, %rd4;
	cvta.to.global.u64 	%rd17, %rd5;
	mul.wide.u32 	%rd18, %r3, 4;
	add.s64 	%rd19, %rd16, %rd18;
	mov.b32 	%r7, 1065353216;
	st.global.u32 	[%rd19], %r7;
	add.s64 	%rd20, %rd17, %rd18;
	mov.b32 	%r8, 0;
	st.global.u32 	[%rd20], %r8;
	ret;

}
	// .globl	_Z13constructPathPfS_PKfS1_P17curandStateXORWOWiffiS_Pi
.visible .entry _Z13constructPathPfS_PKfS1_P17curandStateXORWOWiffiS_Pi(
	.param .u64 .ptr .align 1 _Z13constructPathPfS_PKfS1_P17curandStateXORWOWiffiS_Pi_param_0,
	.param .u64 .ptr .align 1 _Z13constructPathPfS_PKfS1_P17curandStateXORWOWiffiS_Pi_param_1,
	.param .u64 .ptr .align 1 _Z13constructPathPfS_PKfS1_P17curandStateXORWOWiffiS_Pi_param_2,
	.param .u64 .ptr .align 1 _Z13constructPathPfS_PKfS1_P17curandStateXORWOWiffiS_Pi_param_3,
	.param .u64 .ptr .align 1 _Z13constructPathPfS_PKfS1_P17curandStateXORWOWiffiS_Pi_param_4,
	.param .u32 _Z13constructPathPfS_PKfS1_P17curandStateXORWOWiffiS_Pi_param_5,
	.param .f32 _Z13constructPathPfS_PKfS1_P17curandStateXORWOWiffiS_Pi_param_6,
	.param .f32 _Z13constructPathPfS_PKfS1_P17curandStateXORWOWiffiS_Pi_param_7,
	.param .u32 _Z13constructPathPfS_PKfS1_P17curandStateXORWOWiffiS_Pi_param_8,
	.param .u64 .ptr .align 1 _Z13constructPathPfS_PKfS1_P17curandStateXORWOWiffiS_Pi_param_9,
	.param .u64 .ptr .align 1 _Z13constructPathPfS_PKfS1_P17curandStateXORWOWiffiS_Pi_param_10
)
{
	.reg .pred 	%p<21>;
	.reg .b16 	%rs<6>;
	.reg .b32 	%r<137>;
	.reg .b32 	%f<36>;
	.reg .b64 	%rd<52>;
	// demoted variable
	.shared .align 4 .b8 path[1024];
	// demoted variable
	.shared .align 4 .u32 current;
	// demoted variable
	.shared .align 4 .u32 startCityIndex;
	// demoted variable
	.shared .align 4 .f32 currentDistance;
	// demoted variable
	.shared .align 4 .b8 probabilities[1024];
	// demoted variable
	.shared .align 4 .f32 denominatorSum;
	// demoted variable
	.shared .align 1 .b8 allowed[256];
	ld.param.u64 	%rd10, [_Z13constructPathPfS_PKfS1_P17curandStateXORWOWiffiS_Pi_param_0];
	ld.param.u64 	%rd11, [_Z13constructPathPfS_PKfS1_P17curandStateXORWOWiffiS_Pi_param_1];
	ld.param.u64 	%rd15, [_Z13constructPathPfS_PKfS1_P17curandStateXORWOWiffiS_Pi_param_2];
	ld.param.u64 	%rd12, [_Z13constructPathPfS_PKfS1_P17curandStateXORWOWiffiS_Pi_param_3];
	ld.param.u64 	%rd13, [_Z13constructPathPfS_PKfS1_P17curandStateXORWOWiffiS_Pi_param_4];
	ld.param.u32 	%r24, [_Z13constructPathPfS_PKfS1_P17curandStateXORWOWiffiS_Pi_param_5];
	ld.param.f32 	%f7, [_Z13constructPathPfS_PKfS1_P17curandStateXORWOWiffiS_Pi_param_6];
	ld.param.f32 	%f8, [_Z13constructPathPfS_PKfS1_P17curandStateXORWOWiffiS_Pi_param_7];
	ld.param.u32 	%r25, [_Z13constructPathPfS_PKfS1_P17curandStateXORWOWiffiS_Pi_param_8];
	ld.param.u64 	%rd14, [_Z13constructPathPfS_PKfS1_P17curandStateXORWOWiffiS_Pi_param_9];
	ld.param.u64 	%rd16, [_Z13constructPathPfS_PKfS1_P17curandStateXORWOWiffiS_Pi_param_10];
	cvta.to.global.u64 	%rd1, %rd16;
	cvta.to.global.u64 	%rd2, %rd15;
	mov.u32 	%r1, %tid.x;
	mov.u32 	%r2, %ctaid.x;
	setp.ge.s32 	%p1, %r1, %r24;
	@%p1 bra 	$L__BB2_28;
	cvta.to.global.u64 	%rd17, %rd13;
	mov.u32 	%r26, allowed;
	add.s32 	%r3, %r26, %r1;
	mov.b16 	%rs1, 1;
	st.shared.u8 	[%r3], %rs1;
	setp.ne.s32 	%p2, %r1, 0;
	mul.wide.u32 	%rd18, %r2, 48;
	add.s64 	%rd3, %rd17, %rd18;
	@%p2 bra 	$L__BB2_3;
	ld.global.v2.u32 	{%r27, %r28}, [%rd3];
	shr.u32 	%r29, %r28, 2;
	xor.b32  	%r30, %r29, %r28;
	ld.global.v2.u32 	{%r31, %r32}, [%rd3+8];
	ld.global.v2.u32 	{%r33, %r34}, [%rd3+16];
	st.global.v2.u32 	[%rd3+8], {%r32, %r33};
	shl.b32 	%r35, %r34, 4;
	shl.b32 	%r36, %r30, 1;
	xor.b32  	%r37, %r36, %r35;
	xor.b32  	%r38, %r37, %r30;
	xor.b32  	%r39, %r38, %r34;
	st.global.v2.u32 	[%rd3+16], {%r34, %r39};
	add.s32 	%r40, %r27, 362437;
	st.global.v2.u32 	[%rd3], {%r40, %r31};
	add.s32 	%r41, %r39, %r40;
	rem.u32 	%r42, %r41, %r24;
	st.shared.u32 	[startCityIndex], %r42;
	st.shared.u32 	[current], %r42;
	st.shared.u32 	[path], %r42;
	mov.b32 	%r43, 0;
	st.shared.u32 	[currentDistance], %r43;
	add.s32 	%r45, %r26, %r42;
	mov.b16 	%rs2, 0;
	st.shared.u8 	[%r45], %rs2;
	st.shared.u32 	[denominatorSum], %r43;
$L__BB2_3:
	bar.sync 	0;
	setp.lt.u32 	%p3, %r24, 2;
	@%p3 bra 	$L__BB2_14;
	shl.b32 	%r47, %r1, 2;
	mov.u32 	%r48, probabilities;
	add.s32 	%r4, %r48, %r47;
	cvta.to.global.u64 	%rd4, %rd10;
	cvta.to.global.u64 	%rd5, %rd12;
	mov.b32 	%r129, 1;
$L__BB2_5:
	ld.shared.u8 	%rs3, [%r3];
	setp.ne.s16 	%p4, %rs3, 1;
	@%p4 bra 	$L__BB2_7;
	ld.shared.u32 	%r49, [current];
	shl.b32 	%r50, %r49, 8;
	add.s32 	%r51, %r50, %r1;
	mul.wide.s32 	%rd19, %r51, 4;
	add.s64 	%rd20, %rd4, %rd19;
	ld.global.f32 	%f9, [%rd20];
	lg2.approx.f32 	%f10, %f9;
	mul.f32 	%f11, %f7, %f10;
	ex2.approx.f32 	%f12, %f11;
	add.s64 	%rd21, %rd5, %rd19;
	ld.global.f32 	%f13, [%rd21];
	lg2.approx.f32 	%f14, %f13;
	mul.f32 	%f15, %f8, %f14;
	ex2.approx.f32 	%f16, %f15;
	mul.f32 	%f17, %f12, %f16;
	st.shared.f32 	[%r4], %f17;
	atom.shared.add.f32 	%f18, [denominatorSum], %f17;
$L__BB2_7:
	setp.ne.s32 	%p5, %r1, 0;
	bar.sync 	0;
	@%p5 bra 	$L__BB2_13;
	ld.global.v2.u32 	{%r53, %r54}, [%rd3];
	shr.u32 	%r55, %r54, 2;
	xor.b32  	%r56, %r55, %r54;
	ld.global.v2.u32 	{%r57, %r58}, [%rd3+8];
	ld.global.v2.u32 	{%r59, %r60}, [%rd3+16];
	st.global.v2.u32 	[%rd3+8], {%r58, %r59};
	shl.b32 	%r61, %r60, 4;
	shl.b32 	%r62, %r56, 1;
	xor.b32  	%r63, %r62, %r61;
	xor.b32  	%r64, %r63, %r56;
	xor.b32  	%r65, %r64, %r60;
	st.global.v2.u32 	[%rd3+16], {%r60, %r65};
	add.s32 	%r66, %r53, 362437;
	st.global.v2.u32 	[%rd3], {%r66, %r57};
	add.s32 	%r67, %r65, %r66;
	cvt.rn.f32.u32 	%f20, %r67;
	fma.rn.f32 	%f1, %f20, 0f2F800000, 0f2F000000;
	mov.f32 	%f35, 0f00000000;
	mov.b32 	%r130, 0;
	ld.shared.f32 	%f2, [denominatorSum];
$L__BB2_9:
	add.s32 	%r69, %r26, %r130;
	ld.shared.u8 	%rs4, [%r69];
	setp.ne.s16 	%p6, %rs4, 1;
	@%p6 bra 	$L__BB2_11;
	shl.b32 	%r70, %r130, 2;
	add.s32 	%r72, %r48, %r70;
	ld.shared.f32 	%f21, [%r72];
	div.rn.f32 	%f22, %f21, %f2;
	add.f32 	%f35, %f35, %f22;
	setp.ge.f32 	%p7, %f35, %f1;
	mov.u32 	%r131, %r130;
	@%p7 bra 	$L__BB2_12;
$L__BB2_11:
	add.s32 	%r130, %r130, 1;
	setp.ne.s32 	%p8, %r130, %r24;
	mov.b32 	%r131, 0;
	@%p8 bra 	$L__BB2_9;
$L__BB2_12:
	add.s32 	%r75, %r26, %r131;
	mov.b16 	%rs5, 0;
	st.shared.u8 	[%r75], %rs5;
	ld.shared.u32 	%r76, [current];
	shl.b32 	%r77, %r76, 8;
	add.s32 	%r78, %r77, %r131;
	mul.wide.s32 	%rd22, %r78, 4;
	add.s64 	%rd23, %rd2, %rd22;
	ld.global.f32 	%f23, [%rd23];
	ld.shared.f32 	%f24, [currentDistance];
	add.f32 	%f25, %f23, %f24;
	st.shared.f32 	[currentDistance], %f25;
	shl.b32 	%r79, %r129, 2;
	mov.u32 	%r80, path;
	add.s32 	%r81, %r80, %r79;
	st.shared.u32 	[%r81], %r131;
	st.shared.u32 	[current], %r131;
	mov.b32 	%r82, 0;
	st.shared.u32 	[denominatorSum], %r82;
$L__BB2_13:
	add.s32 	%r129, %r129, 1;
	bar.sync 	0;
	setp.ne.s32 	%p9, %r129, %r24;
	@%p9 bra 	$L__BB2_5;
$L__BB2_14:
	setp.ne.s32 	%p10, %r1, 0;
	@%p10 bra 	$L__BB2_29;
	ld.shared.u32 	%r94, [current];
	shl.b32 	%r95, %r94, 8;
	ld.shared.u32 	%r96, [startCityIndex];
	add.s32 	%r97, %r95, %r96;
	mul.wide.s32 	%rd29, %r97, 4;
	add.s64 	%rd30, %rd2, %rd29;
	ld.global.f32 	%f31, [%rd30];
	ld.shared.f32 	%f32, [currentDistance];
	add.f32 	%f6, %f31, %f32;
	st.shared.f32 	[currentDistance], %f6;
	cvta.to.global.u64 	%rd31, %rd14;
	mul.wide.u32 	%rd32, %r2, 4;
	add.s64 	%rd6, %rd31, %rd32;
	ld.global.f32 	%f33, [%rd6];
	setp.geu.f32 	%p11, %f6, %f33;
	@%p11 bra 	$L__BB2_28;
	st.global.f32 	[%rd6], %f6;
	shl.b32 	%r10, %r2, 8;
	setp.lt.s32 	%p12, %r24, 1;
	@%p12 bra 	$L__BB2_28;
	and.b32  	%r11, %r24, 7;
	setp.lt.u32 	%p13, %r24, 8;
	mov.b32 	%r135, 0;
	@%p13 bra 	$L__BB2_20;
	and.b32  	%r135, %r24, 2147483640;
	neg.s32 	%r133, %r135;
	mul.wide.u32 	%rd33, %r10, 4;
	add.s64 	%rd34, %rd33, %rd1;
	add.s64 	%rd51, %rd34, 16;
	mov.u32 	%r100, path;
	add.s32 	%r132, %r100, 16;
$L__BB2_19:
	.pragma "nounroll";
	ld.shared.u32 	%r101, [%r132+-16];
	st.global.u32 	[%rd51+-16], %r101;
	ld.shared.u32 	%r102, [%r132+-12];
	st.global.u32 	[%rd51+-12], %r102;
	ld.shared.u32 	%r103, [%r132+-8];
	st.global.u32 	[%rd51+-8], %r103;
	ld.shared.u32 	%r104, [%r132+-4];
	st.global.u32 	[%rd51+-4], %r104;
	ld.shared.u32 	%r105, [%r132];
	st.global.u32 	[%rd51], %r105;
	ld.shared.u32 	%r106, [%r132+4];
	st.global.u32 	[%rd51+4], %r106;
	ld.shared.u32 	%r107, [%r132+8];
	st.global.u32 	[%rd51+8], %r107;
	ld.shared.u32 	%r108, [%r132+12];
	st.global.u32 	[%rd51+12], %r108;
	add.s32 	%r133, %r133, 8;
	add.s32 	%r132, %r132, 32;
	add.s64 	%rd51, %rd51, 32;
	setp.eq.s32 	%p14, %r133, 0;
	@%p14 bra 	$L__BB2_20;
	bra.uni 	$L__BB2_19;
$L__BB2_20:
	setp.eq.s32 	%p15, %r11, 0;
	@%p15 bra 	$L__BB2_28;
	and.b32  	%r19, %r24, 3;
	setp.lt.u32 	%p16, %r11, 4;
	@%p16 bra 	$L__BB2_23;
	shl.b32 	%r109, %r135, 2;
	mov.u32 	%r110, path;
	add.s32 	%r111, %r110, %r109;
	ld.shared.u32 	%r112, [%r111];
	add.s32 	%r113, %r10, %r135;
	mul.wide.u32 	%rd35, %r113, 4;
	add.s64 	%rd36, %rd1, %rd35;
	st.global.u32 	[%rd36], %r112;
	ld.shared.u32 	%r114, [%r111+4];
	cvt.u64.u32 	%rd37, %r10;
	cvt.u64.u32 	%rd38, %r135;
	add.s64 	%rd39, %rd37, %rd38;
	shl.b64 	%rd40, %rd39, 2;
	add.s64 	%rd41, %rd1, %rd40;
	st.global.u32 	[%rd41+4], %r114;
	ld.shared.u32 	%r115, [%r111+8];
	st.global.u32 	[%rd41+8], %r115;
	ld.shared.u32 	%r116, [%r111+12];
	st.global.u32 	[%rd41+12], %r116;
	add.s32 	%r135, %r135, 4;
$L__BB2_23:
	setp.eq.s32 	%p17, %r19, 0;
	@%p17 bra 	$L__BB2_28;
	setp.eq.s32 	%p18, %r19, 1;
	@%p18 bra 	$L__BB2_26;
	shl.b32 	%r117, %r135, 2;
	mov.u32 	%r118, path;
	add.s32 	%r119, %r118, %r117;
	ld.shared.u32 	%r120, [%r119];
	add.s32 	%r121, %r10, %r135;
	mul.wide.u32 	%rd42, %r121, 4;
	add.s64 	%rd43, %rd1, %rd42;
	st.global.u32 	[%rd43], %r120;
	ld.shared.u32 	%r122, [%r119+4];
	cvt.u64.u32 	%rd44, %r10;
	cvt.u64.u32 	%rd45, %r135;
	add.s64 	%rd46, %rd44, %rd45;
	shl.b64 	%rd47, %rd46, 2;
	add.s64 	%rd48, %rd1, %rd47;
	st.global.u32 	[%rd48+4], %r122;
	add.s32 	%r135, %r135, 2;
$L__BB2_26:
	and.b32  	%r123, %r24, 1;
	setp.eq.b32 	%p19, %r123, 1;
	not.pred 	%p20, %p19;
	@%p20 bra 	$L__BB2_28;
	shl.b32 	%r124, %r135, 2;
	mov.u32 	%r125, path;
	add.s32 	%r126, %r125, %r124;
	ld.shared.u32 	%r127, [%r126];
	add.s32 	%r128, %r10, %r135;
	mul.wide.u32 	%rd49, %r128, 4;
	add.s64 	%rd50, %rd1, %rd49;
	st.global.u32 	[%rd50], %r127;
$L__BB2_28:
	ret;
$L__BB2_29:
	cvta.to.global.u64 	%rd24, %rd11;
	cvt.rn.f32.s32 	%f26, %r25;
	ld.shared.f32 	%f27, [currentDistance];
	div.rn.f32 	%f28, %f26, %f27;
	shl.b32 	%r83, %r1, 2;
	mov.u32 	%r84, path;
	add.s32 	%r85, %r84, %r83;
	ld.shared.u32 	%r86, [%r85+-4];
	shl.b32 	%r87, %r86, 8;
	ld.shared.u32 	%r88, [%r85];
	add.s32 	%r89, %r87, %r88;
	mul.wide.s32 	%rd25, %r89, 4;
	add.s64 	%rd26, %rd24, %rd25;
	atom.global.add.f32 	%f29, [%rd26], %f28;
	ld.shared.u32 	%r90, [%r85];
	shl.b32 	%r91, %r90, 8;
	ld.shared.u32 	%r92, [%r85+-4];
	add.s32 	%r93, %r91, %r92;
	mul.wide.s32 	%rd27, %r93, 4;
	add.s64 	%rd28, %rd24, %rd27;
	atom.global.add.f32 	%f30, [%rd28], %f28;
	bra.uni 	$L__BB2_28;

}
	// .globl	_Z16updatePheromonesPfS_di
.visible .entry _Z16updatePheromonesPfS_di(
	.param .u64 .ptr .align 1 _Z16updatePheromonesPfS_di_param_0,
	.param .u64 .ptr .align 1 _Z16updatePheromonesPfS_di_param_1,
	.param .f64 _Z16updatePheromonesPfS_di_param_2,
	.param .u32 _Z16updatePheromonesPfS_di_param_3
)
{
	.reg .b32 	%r<6>;
	.reg .b32 	%f<5>;
	.reg .b64 	%rd<8>;
	.reg .b64 	%fd<6>;

	ld.param.u64 	%rd1, [_Z16updatePheromonesPfS_di_param_0];
	ld.param.u64 	%rd2, [_Z16updatePheromonesPfS_di_param_1];
	ld.param.f64 	%fd1, [_Z16updatePheromonesPfS_di_param_2];
	cvta.to.global.u64 	%rd3, %rd2;
	cvta.to.global.u64 	%rd4, %rd1;
	mov.u32 	%r1, %ctaid.x;
	mov.u32 	%r2, %ntid.x;
	mov.u32 	%r3, %tid.x;
	mad.lo.s32 	%r4, %r1, %r2, %r3;
	mul.wide.s32 	%rd5, %r4, 4;
	add.s64 	%rd6, %rd4, %rd5;
	ld.global.f32 	%f1, [%rd6];
	mov.f64 	%fd2, 0d3FF0000000000000;
	sub.f64 	%fd3, %fd2, %fd1;
	cvt.f64.f32 	%fd4, %f1;
	mul.f64 	%fd5, %fd3, %fd4;
	cvt.rn.f32.f64 	%f2, %fd5;
	add.s64 	%rd7, %rd3, %rd5;
	ld.global.f32 	%f3, [%rd7];
	add.f32 	%f4, %f3, %f2;
	mov.b32 	%r5, 0;
	st.global.u32 	[%rd7], %r5;
	st.global.f32 	[%rd6], %f4;
	ret;

}
	// .globl	_Z17setupCuRandKernelP17curandStateXORWOW
.visible .entry _Z17setupCuRandKernelP17curandStateXORWOW(
	.param .u64 .ptr .align 1 _Z17setupCuRandKernelP17curandStateXORWOW_param_0
)
{
	.reg .pred 	%p<24>;
	.reg .b32 	%r<403>;
	.reg .b64 	%rd<18>;

	ld.param.u64 	%rd8, [_Z17setupCuRandKernelP17curandStateXORWOW_param_0];
	cvta.to.global.u64 	%rd9, %rd8;
	mov.u32 	%r182, %tid.x;
	cvt.u64.u32 	%rd17, %r182;
	mul.wide.u32 	%rd10, %r182, 48;
	add.s64 	%rd2, %rd9, %rd10;
	mov.b32 	%r183, 1593684748;
	mov.b32 	%r184, 832094735;
	st.global.v2.u32 	[%rd2], {%r184, %r183};
	mov.b32 	%r185, -123459836;
	mov.b32 	%r186, 1111207954;
	st.global.v2.u32 	[%rd2+8], {%r186, %r185};
	mov.b32 	%r187, 1476011280;
	mov.b32 	%r188, -589760388;
	st.global.v2.u32 	[%rd2+16], {%r188, %r187};
	setp.eq.s32 	%p1, %r182, 0;
	@%p1 bra 	$L__BB4_42;
	mov.b32 	%r309, 0;
	mov.u64 	%rd12, precalc_xorwow_matrix;
$L__BB4_2:
	and.b64  	%rd4, %rd17, 3;
	setp.eq.s64 	%p2, %rd4, 0;
	@%p2 bra 	$L__BB4_41;
	mul.wide.u32 	%rd11, %r309, 3200;
	add.s64 	%rd5, %rd12, %rd11;
	cvt.u32.u64 	%r2, %rd4;
	mov.b32 	%r310, 0;
$L__BB4_4:
	mov.b32 	%r323, 0;
	mov.u32 	%r324, %r323;
	mov.u32 	%r325, %r323;
	mov.u32 	%r326, %r323;
	mov.u32 	%r327, %r323;
	mov.u32 	%r316, %r323;
$L__BB4_5:
	mul.wide.u32 	%rd13, %r316, 4;
	add.s64 	%rd14, %rd2, %rd13;
	ld.global.u32 	%r10, [%rd14+4];
	shl.b32 	%r11, %r316, 5;
	mov.b32 	%r322, 0;
$L__BB4_6:
	.pragma "nounroll";
	shr.u32 	%r193, %r10, %r322;
	and.b32  	%r194, %r193, 1;
	setp.eq.b32 	%p3, %r194, 1;
	not.pred 	%p4, %p3;
	add.s32 	%r195, %r11, %r322;
	mul.lo.s32 	%r196, %r195, 5;
	mul.wide.u32 	%rd15, %r196, 4;
	add.s64 	%rd6, %rd5, %rd15;
	@%p4 bra 	$L__BB4_8;
	ld.global.u32 	%r197, [%rd6];
	xor.b32  	%r327, %r327, %r197;
	ld.global.u32 	%r198, [%rd6+4];
	xor.b32  	%r326, %r326, %r198;
	ld.global.u32 	%r199, [%rd6+8];
	xor.b32  	%r325, %r325, %r199;
	ld.global.u32 	%r200, [%rd6+12];
	xor.b32  	%r324, %r324, %r200;
	ld.global.u32 	%r201, [%rd6+16];
	xor.b32  	%r323, %r323, %r201;
$L__BB4_8:
	and.b32  	%r203, %r193, 2;
	setp.eq.s32 	%p5, %r203, 0;
	@%p5 bra 	$L__BB4_10;
	ld.global.u32 	%r204, [%rd6+20];
	xor.b32  	%r327, %r327, %r204;
	ld.global.u32 	%r205, [%rd6+24];
	xor.b32  	%r326, %r326, %r205;
	ld.global.u32 	%r206, [%rd6+28];
	xor.b32  	%r325, %r325, %r206;
	ld.global.u32 	%r207, [%rd6+32];
	xor.b32  	%r324, %r324, %r207;
	ld.global.u32 	%r208, [%rd6+36];
	xor.b32  	%r323, %r323, %r208;
$L__BB4_10:
	and.b32  	%r210, %r193, 4;
	setp.eq.s32 	%p6, %r210, 0;
	@%p6 bra 	$L__BB4_12;
	ld.global.u32 	%r211, [%rd6+40];
	xor.b32  	%r327, %r327, %r211;
	ld.global.u32 	%r212, [%rd6+44];
	xor.b32  	%r326, %r326, %r212;
	ld.global.u32 	%r213, [%rd6+48];
	xor.b32  	%r325, %r325, %r213;
	ld.global.u32 	%r214, [%rd6+52];
	xor.b32  	%r324, %r324, %r214;
	ld.global.u32 	%r215, [%rd6+56];
	xor.b32  	%r323, %r323, %r215;
$L__BB4_12:
	and.b32  	%r217, %r193, 8;
	setp.eq.s32 	%p7, %r217, 0;
	@%p7 bra 	$L__BB4_14;
	ld.global.u32 	%r218, [%rd6+60];
	xor.b32  	%r327, %r327, %r218;
	ld.global.u32 	%r219, [%rd6+64];
	xor.b32  	%r326, %r326, %r219;
	ld.global.u32 	%r220, [%rd6+68];
	xor.b32  	%r325, %r325, %r220;
	ld.global.u32 	%r221, [%rd6+72];
	xor.b32  	%r324, %r324, %r221;
	ld.global.u32 	%r222, [%rd6+76];
	xor.b32  	%r323, %r323, %r222;
$L__BB4_14:
	and.b32  	%r224, %r193, 16;
	setp.eq.s32 	%p8, %r224, 0;
	@%p8 bra 	$L__BB4_16;
	ld.global.u32 	%r225, [%rd6+80];
	xor.b32  	%r327, %r327, %r225;
	ld.global.u32 	%r226, [%rd6+84];
	xor.b32  	%r326, %r326, %r226;
	ld.global.u32 	%r227, [%rd6+88];
	xor.b32  	%r325, %r325, %r227;
	ld.global.u32 	%r228, [%rd6+92];
	xor.b32  	%r324, %r324, %r228;
	ld.global.u32 	%r229, [%rd6+96];
	xor.b32  	%r323, %r323, %r229;
$L__BB4_16:
	and.b32  	%r231, %r193, 32;
	setp.eq.s32 	%p9, %r231, 0;
	@%p9 bra 	$L__BB4_18;
	ld.global.u32 	%r232, [%rd6+100];
	xor.b32  	%r327, %r327, %r232;
	ld.global.u32 	%r233, [%rd6+104];
	xor.b32  	%r326, %r326, %r233;
	ld.global.u32 	%r234, [%rd6+108];
	xor.b32  	%r325, %r325, %r234;
	ld.global.u32 	%r235, [%rd6+112];
	xor.b32  	%r324, %r324, %r235;
	ld.global.u32 	%r236, [%rd6+116];
	xor.b32  	%r323, %r323, %r236;
$L__BB4_18:
	and.b32  	%r238, %r193, 64;
	setp.eq.s32 	%p10, %r238, 0;
	@%p10 bra 	$L__BB4_20;
	ld.global.u32 	%r239, [%rd6+120];
	xor.b32  	%r327, %r327, %r239;
	ld.global.u32 	%r240, [%rd6+124];
	xor.b32  	%r326, %r326, %r240;
	ld.global.u32 	%r241, [%rd6+128];
	xor.b32  	%r325, %r325, %r241;
	ld.global.u32 	%r242, [%rd6+132];
	xor.b32  	%r324, %r324, %r242;
	ld.global.u32 	%r243, [%rd6+136];
	xor.b32  	%r323, %r323, %r243;
$L__BB4_20:
	and.b32  	%r245, %r193, 128;
	setp.eq.s32 	%p11, %r245, 0;
	@%p11 bra 	$L__BB4_22;
	ld.global.u32 	%r246, [%rd6+140];
	xor.b32  	%r327, %r327, %r246;
	ld.global.u32 	%r247, [%rd6+144];
	xor.b32  	%r326, %r326, %r247;
	ld.global.u32 	%r248, [%rd6+148];
	xor.b32  	%r325, %r325, %r248;
	ld.global.u32 	%r249, [%rd6+152];
	xor.b32  	%r324, %r324, %r249;
	ld.global.u32 	%r250, [%rd6+156];
	xor.b32  	%r323, %r323, %r250;
$L__BB4_22:
	and.b32  	%r252, %r193, 256;
	setp.eq.s32 	%p12, %r252, 0;
	@%p12 bra 	$L__BB4_24;
	ld.global.u32 	%r253, [%rd6+160];
	xor.b32  	%r327, %r327, %r253;
	ld.global.u32 	%r254, [%rd6+164];
	xor.b32  	%r326, %r326, %r254;
	ld.global.u32 	%r255, [%rd6+168];
	xor.b32  	%r325, %r325, %r255;
	ld.global.u32 	%r256, [%rd6+172];
	xor.b32  	%r324, %r324, %r256;
	ld.global.u32 	%r257, [%rd6+176];
	xor.b32  	%r323, %r323, %r257;
$L__BB4_24:
	and.b32  	%r259, %r193, 512;
	setp.eq.s32 	%p13, %r259, 0;
	@%p13 bra 	$L__BB4_26;
	ld.global.u32 	%r260, [%rd6+180];
	xor.b32  	%r327, %r327, %r260;
	ld.global.u32 	%r261, [%rd6+184];
	xor.b32  	%r326, %r326, %r261;
	ld.global.u32 	%r262, [%rd6+188];
	xor.b32  	%r325, %r325, %r262;
	ld.global.u32 	%r263, [%rd6+192];
	xor.b32  	%r324, %r324, %r263;
	ld.global.u32 	%r264, [%rd6+196];
	xor.b32  	%r323, %r323, %r264;
$L__BB4_26:
	and.b32  	%r266, %r193, 1024;
	setp.eq.s32 	%p14, %r266, 0;
	@%p14 bra 	$L__BB4_28;
	ld.global.u32 	%r267, [%rd6+200];
	xor.b32  	%r327, %r327, %r267;
	ld.global.u32 	%r268, [%rd6+204];
	xor.b32  	%r326, %r326, %r268;
	ld.global.u32 	%r269, [%rd6+208];
	xor.b32  	%r325, %r325, %r269;
	ld.global.u32 	%r270, [%rd6+212];
	xor.b32  	%r324, %r324, %r270;
	ld.global.u32 	%r271, [%rd6+216];
	xor.b32  	%r323, %r323, %r271;
$L__BB4_28:
	and.b32  	%r273, %r193, 2048;
	setp.eq.s32 	%p15, %r273, 0;
	@%p15 bra 	$L__BB4_30;
	ld.global.u32 	%r274, [%rd6+220];
	xor.b32  	%r327, %r327, %r274;
	ld.global.u32 	%r275, [%rd6+224];
	xor.b32  	%r326, %r326, %r275;
	ld.global.u32 	%r276, [%rd6+228];
	xor.b32  	%r325, %r325, %r276;
	ld.global.u32 	%r277, [%rd6+232];
	xor.b32  	%r324, %r324, %r277;
	ld.global.u32 	%r278, [%rd6+236];
	xor.b32  	%r323, %r323, %r278;
$L__BB4_30:
	and.b32  	%r280, %r193, 4096;
	setp.eq.s32 	%p16, %r280, 0;
	@%p16 bra 	$L__BB4_32;
	ld.global.u32 	%r281, [%rd6+240];
	xor.b32  	%r327, %r327, %r281;
	ld.global.u32 	%r282, [%rd6+244];
	xor.b32  	%r326, %r326, %r282;
	ld.global.u32 	%r283, [%rd6+248];
	xor.b32  	%r325, %r325, %r283;
	ld.global.u32 	%r284, [%rd6+252];
	xor.b32  	%r324, %r324, %r284;
	ld.global.u32 	%r285, [%rd6+256];
	xor.b32  	%r323, %r323, %r285;
$L__BB4_32:
	and.b32  	%r287, %r193, 8192;
	setp.eq.s32 	%p17, %r287, 0;
	@%p17 bra 	$L__BB4_34;
	ld.global.u32 	%r288, [%rd6+260];
	xor.b32  	%r327, %r327, %r288;
	ld.global.u32 	%r289, [%rd6+264];
	xor.b32  	%r326, %r326, %r289;
	ld.global.u32 	%r290, [%rd6+268];
	xor.b32  	%r325, %r325, %r290;
	ld.global.u32 	%r291, [%rd6+272];
	xor.b32  	%r324, %r324, %r291;
	ld.global.u32 	%r292, [%rd6+276];
	xor.b32  	%r323, %r323, %r292;
$L__BB4_34:
	and.b32  	%r294, %r193, 16384;
	setp.eq.s32 	%p18, %r294, 0;
	@%p18 bra 	$L__BB4_36;
	ld.global.u32 	%r295, [%rd6+280];
	xor.b32  	%r327, %r327, %r295;
	ld.global.u32 	%r296, [%rd6+284];
	xor.b32  	%r326, %r326, %r296;
	ld.global.u32 	%r297, [%rd6+288];
	xor.b32  	%r325, %r325, %r297;
	ld.global.u32 	%r298, [%rd6+292];
	xor.b32  	%r324, %r324, %r298;
	ld.global.u32 	%r299, [%rd6+296];
	xor.b32  	%r323, %r323, %r299;
$L__BB4_36:
	and.b32  	%r301, %r193, 32768;
	setp.eq.s32 	%p19, %r301, 0;
	@%p19 bra 	$L__BB4_38;
	ld.global.u32 	%r302, [%rd6+300];
	xor.b32  	%r327, %r327, %r302;
	ld.global.u32 	%r303, [%rd6+304];
	xor.b32  	%r326, %r326, %r303;
	ld.global.u32 	%r304, [%rd6+308];
	xor.b32  	%r325, %r325, %r304;
	ld.global.u32 	%r305, [%rd6+312];
	xor.b32  	%r324, %r324, %r305;
	ld.global.u32 	%r306, [%rd6+316];
	xor.b32  	%r323, %r323, %r306;
$L__BB4_38:
	add.s32 	%r322, %r322, 16;
	setp.ne.s32 	%p20, %r322, 32;
	@%p20 bra 	$L__BB4_6;
	mad.lo.s32 	%r307, %r316, -31, %r11;
	add.s32 	%r316, %r307, 1;
	setp.ne.s32 	%p21, %r316, 5;
	@%p21 bra 	$L__BB4_5;
	st.global.u32 	[%rd2+4], %r327;
	st.global.u32 	[%rd2+8], %r326;
	st.global.u32 	[%rd2+12], %r325;
	st.global.u32 	[%rd2+16], %r324;
	st.global.u32 	[%rd2+20], %r323;
	add.s32 	%r310, %r310, 1;
	setp.lt.u32 	%p22, %r310, %r2;
	@%p22 bra 	$L__BB4_4;
$L__BB4_41:
	shr.u64 	%rd7, %rd17, 2;
	add.s32 	%r309, %r309, 1;
	setp.gt.u64 	%p23, %rd17, 3;
	mov.u64 	%rd17, %rd7;
	@%p23 bra 	$L__BB4_2;
$L__BB4_42:
	mov.b32 	%r308, 0;
	st.global.v2.u32 	[%rd2+24], {%r308, %r308};
	st.global.u32 	[%rd2+32], %r308;
	mov.b64 	%rd16, 0;
	st.global.u64 	[%rd2+40], %rd16;
	ret;

}
	// .globl	_Z28initializeEachAntsBestLengthPf
.visible .entry _Z28initializeEachAntsBestLengthPf(
	.param .u64 .ptr .align 1 _Z28initializeEachAntsBestLengthPf_param_0
)
{
	.reg .b32 	%r<3>;
	.reg .b64 	%rd<5>;

	ld.param.u64 	%rd1, [_Z28initializeEachAntsBestLengthPf_param_0];
	cvta.to.global.u64 	%rd2, %rd1;
	mov.u32 	%r1, %tid.x;
	mul.wide.u32 	%rd3, %r1, 4;
	add.s64 	%rd4, %rd2, %rd3;
	mov.b32 	%r2, 2139095039;
	st.global.u32 	[%rd4], %r2;
	ret;

}


// ===== COMPILED SASS (sm_100) =====

	.target	sm_100

	.elftype	@"ET_EXEC"


//--------------------- .note.nv.tkinfo           --------------------------
	.section	.note.nv.tkinfo,"",@"SHT_NOTE"
	.sectionflags	@"SHF_NOTE_NV_TKINFO"
	.tkinfo
        /*0018*/ 	.word	0x00000002
        /*0030*/ 	.string	""
        /*0030*/ 	.string	"ptxas"
        /*0030*/ 	.string	"Cuda compilation tools, release 13.0, V13.0.88"
        /*0030*/ 	.string	"Build cuda_13.0.r13.0/compiler.36424714_0"
        /*0030*/ 	.string	"-arch sm_100 -m 64 "



//--------------------- .note.nv.cuinfo           --------------------------
	.section	.note.nv.cuinfo,"",@"SHT_NOTE"
	.sectionflags	@"SHF_NOTE_NV_CUINFO"
        /*0018*/ 	.short	0x0002
        /*001a*/ 	.short	0x0064
        /*001c*/ 	.short	0x0082
	.zero		2


//--------------------- .nv.info                  --------------------------
	.section	.nv.info,"",@"SHT_CUDA_INFO"
	.align	4


	//----- nvinfo : EIATTR_REGCOUNT
	.align		4
        /*0000*/ 	.byte	0x04, 0x2f
        /*0002*/ 	.short	(.L_10 - .L_9)
	.align		4
.L_9:
        /*0004*/ 	.word	index@(_Z9clearTabuPb)
        /*0008*/ 	.word	0x00000007


	//----- nvinfo : EIATTR_FRAME_SIZE
	.align		4
.L_10:
        /*000c*/ 	.byte	0x04, 0x11
        /*000e*/ 	.short	(.L_12 - .L_11)
	.align		4
.L_11:
        /*0010*/ 	.word	index@(_Z9clearTabuPb)
        /*0014*/ 	.word	0x00000000


	//----- nvinfo : EIATTR_REGCOUNT
	.align		4
.L_12:
        /*0018*/ 	.byte	0x04, 0x2f
        /*001a*/ 	.short	(.L_14 - .L_13)
	.align		4
.L_13:
        /*001c*/ 	.word	index@(_Z13preProcessingP5PointPfS1_S1_S1_i)
        /*0020*/ 	.word	0x00000012


	//----- nvinfo : EIATTR_FRAME_SIZE
	.align		4
.L_14:
        /*0024*/ 	.byte	0x04, 0x11
        /*0026*/ 	.short	(.L_16 - .L_15)
	.align		4
.L_15:
        /*0028*/ 	.word	index@($__internal_2_$__cuda_sm20_sqrt_rn_f32_slowpath)
        /*002c*/ 	.word	0x00000000


	//----- nvinfo : EIATTR_FRAME_SIZE
	.align		4
.L_16:
        /*0030*/ 	.byte	0x04, 0x11
        /*0032*/ 	.short	(.L_18 - .L_17)
	.align		4
.L_17:
        /*0034*/ 	.word	index@($__internal_1_$__cuda_sm20_rcp_rn_f32_slowpath)
        /*0038*/ 	.word	0x00000000


	//----- nvinfo : EIATTR_FRAME_SIZE
	.align		4
.L_18:
        /*003c*/ 	.byte	0x04, 0x11
        /*003e*/ 	.short	(.L_20 - .L_19)
	.align		4
.L_19:
        /*0040*/ 	.word	index@(_Z13preProcessingP5PointPfS1_S1_S1_i)
        /*0044*/ 	.word	0x00000000


	//----- nvinfo : EIATTR_REGCOUNT
	.align		4
.L_20:
        /*0048*/ 	.byte	0x04, 0x2f
        /*004a*/ 	.short	(.L_22 - .L_21)
	.align		4
.L_21:
        /*004c*/ 	.word	index@(_Z13constructPathPfS_PKfS1_P17curandStateXORWOWiffiS_Pi)
        /*0050*/ 	.word	0x00000016


	//----- nvinfo : EIATTR_FRAME_SIZE
	.align		4
.L_22:
        /*0054*/ 	.byte	0x04, 0x11
        /*0056*/ 	.short	(.L_24 - .L_23)
	.align		4
.L_23:
        /*0058*/ 	.word	index@($__internal_0_$__cuda_sm3x_div_rn_noftz_f32_slowpath)
        /*005c*/ 	.word	0x00000000


	//----- nvinfo : EIATTR_FRAME_SIZE
	.align		4
.L_24:
        /*0060*/ 	.byte	0x04, 0x11
        /*0062*/ 	.short	(.L_26 - .L_25)
	.align		4
.L_25:
        /*0064*/ 	.word	index@(_Z13constructPathPfS_PKfS1_P17curandStateXORWOWiffiS_Pi)
        /*0068*/ 	.word	0x00000000


	//----- nvinfo : EIATTR_REGCOUNT
	.align		4
.L_26:
        /*006c*/ 	.byte	0x04, 0x2f
        /*006e*/ 	.short	(.L_28 - .L_27)
	.align		4
.L_27:
        /*0070*/ 	.word	index@(_Z16updatePheromonesPfS_di)
        /*0074*/ 	.word	0x0000000e


	//----- nvinfo : EIATTR_FRAME_SIZE
	.align		4
.L_28:
        /*0078*/ 	.byte	0x04, 0x11
        /*007a*/ 	.short	(.L_30 - .L_29)
	.align		4
.L_29:
        /*007c*/ 	.word	index@(_Z16updatePheromonesPfS_di)
        /*0080*/ 	.word	0x00000000


	//----- nvinfo : EIATTR_REGCOUNT
	.align		4
.L_30:
        /*0084*/ 	.byte	0x04, 0x2f
        /*0086*/ 	.short	(.L_32 - .L_31)
	.align		4
.L_31:
        /*0088*/ 	.word	index@(_Z17setupCuRandKernelP17curandStateXORWOW)
        /*008c*/ 	.word	0x0000001f


	//----- nvinfo : EIATTR_FRAME_SIZE
	.align		4
.L_32:
        /*0090*/ 	.byte	0x04, 0x11
        /*0092*/ 	.short	(.L_34 - .L_33)
	.align		4
.L_33:
        /*0094*/ 	.word	index@(_Z17setupCuRandKernelP17curandStateXORWOW)
        /*0098*/ 	.word	0x00000000


	//----- nvinfo : EIATTR_REGCOUNT
	.align		4
.L_34:
        /*009c*/ 	.byte	0x04, 0x2f
        /*009e*/ 	.short	(.L_36 - .L_35)
	.align		4
.L_35:
        /*00a0*/ 	.word	index@(_Z28initializeEachAntsBestLengthPf)
        /*00a4*/ 	.word	0x0000000a


	//----- nvinfo : EIATTR_FRAME_SIZE
	.align		4
.L_36:
        /*00a8*/ 	.byte	0x04, 0x11
        /*00aa*/ 	.short	(.L_38 - .L_37)
	.align		4
.L_37:
        /*00ac*/ 	.word	index@(_Z28initializeEachAntsBestLengthPf)
        /*00b0*/ 	.word	0x00000000


	//----- nvinfo : EIATTR_MIN_STACK_SIZE
	.align		4
.L_38:
        /*00b4*/ 	.byte	0x04, 0x12
        /*00b6*/ 	.short	(.L_40 - .L_39)
	.align		4
.L_39:
        /*00b8*/ 	.word	index@(_Z28initializeEachAntsBestLengthPf)
        /*00bc*/ 	.word	0x00000000


	//----- nvinfo : EIATTR_MIN_STACK_SIZE
	.align		4
.L_40:
        /*00c0*/ 	.byte	0x04, 0x12
        /*00c2*/ 	.short	(.L_42 - .L_41)
	.align		4
.L_41:
        /*00c4*/ 	.word	index@(_Z17setupCuRandKernelP17curandStateXORWOW)
        /*00c8*/ 	.word	0x00000000


	//----- nvinfo : EIATTR_MIN_STACK_SIZE
	.align		4
.L_42:
        /*00cc*/ 	.byte	0x04, 0x12
        /*00ce*/ 	.short	(.L_44 - .L_43)
	.align		4
.L_43:
        /*00d0*/ 	.word	index@(_Z16updatePheromonesPfS_di)
        /*00d4*/ 	.word	0x00000000


	//----- nvinfo : EIATTR_MIN_STACK_SIZE
	.align		4
.L_44:
        /*00d8*/ 	.byte	0x04, 0x12
        /*00da*/ 	.short	(.L_46 - .L_45)
	.align		4
.L_45:
        /*00dc*/ 	.word	index@(_Z13constructPathPfS_PKfS1_P17curandStateXORWOWiffiS_Pi)
        /*00e0*/ 	.word	0x00000000


	//----- nvinfo : EIATTR_MIN_STACK_SIZE
	.align		4
.L_46:
        /*00e4*/ 	.byte	0x04, 0x12
        /*00e6*/ 	.short	(.L_48 - .L_47)
	.align		4
.L_47:
        /*00e8*/ 	.word	index@(_Z13preProcessingP5PointPfS1_S1_S1_i)
        /*00ec*/ 	.word	0x00000000


	//----- nvinfo : EIATTR_MIN_STACK_SIZE
	.align		4
.L_48:
        /*00f0*/ 	.byte	0x04, 0x12
        /*00f2*/ 	.short	(.L_50 - .L_49)
	.align		4
.L_49:
        /*00f4*/ 	.word	index@(_Z9clearTabuPb)
        /*00f8*/ 	.word	0x00000000
.L_50:


//--------------------- .nv.compat                --------------------------
	.section	.nv.compat,"",@"SHT_CUDA_COMPAT_INFO"
	.align	4
        /*0000*/ 	.byte	0x02, 0x09, 0x00, 0x00, 0x02, 0x02, 0x01, 0x00, 0x02, 0x05, 0x05, 0x00, 0x03, 0x07, 0x01, 0x01
        /*0010*/ 	.byte	0x02, 0x03, 0x00, 0x00, 0x02, 0x06, 0x01, 0x00, 0x04, 0x0b, 0x08, 0x00, 0x01, 0x00, 0x00, 0x00
        /*0020*/ 	.byte	0x00, 0x00, 0x00, 0x00


//--------------------- .nv.info._Z28initializeEachAntsBestLengthPf --------------------------
	.section	.nv.info._Z28initializeEachAntsBestLengthPf,"",@"SHT_CUDA_INFO"
	.sectionflags	@""
	.align	4


	//----- nvinfo : EIATTR_CUDA_API_VERSION
	.align		4
        /*0000*/ 	.byte	0x04, 0x37
        /*0002*/ 	.short	(.L_52 - .L_51)
.L_51:
        /*0004*/ 	.word	0x00000082


	//----- nvinfo : EIATTR_KPARAM_INFO
	.align		4
.L_52:
        /*0008*/ 	.byte	0x04, 0x17
        /*000a*/ 	.short	(.L_54 - .L_53)
.L_53:
        /*000c*/ 	.word	0x00000000
        /*0010*/ 	.short	0x0000
        /*0012*/ 	.short	0x0000
        /*0014*/ 	.byte	0x00, 0xf5, 0x21, 0x00


	//----- nvinfo : EIATTR_SPARSE_MMA_MASK
	.align		4
.L_54:
        /*0018*/ 	.byte	0x03, 0x50
        /*001a*/ 	.short	0x0000


	//----- nvinfo : EIATTR_MAXREG_COUNT
	.align		4
        /*001c*/ 	.byte	0x03, 0x1b
        /*001e*/ 	.short	0x00ff


	//----- nvinfo : EIATTR_MERCURY_ISA_VERSION
	.align		4
        /*0020*/ 	.byte	0x03, 0x5f
        /*0022*/ 	.short	0x0101


	//----- nvinfo : EIATTR_VRC_CTA_INIT_COUNT
	.align		4
        /*0024*/ 	.byte	0x02, 0x4a
	.zero		1
	.zero		1


	//----- nvinfo : EIATTR_EXIT_INSTR_OFFSETS
	.align		4
        /*0028*/ 	.byte	0x04, 0x1c
        /*002a*/ 	.short	(.L_56 - .L_55)


	//   ....[0]....
.L_55:
        /*002c*/ 	.word	0x00000070


	//----- nvinfo : EIATTR_CBANK_PARAM_SIZE
	.align		4
.L_56:
        /*0030*/ 	.byte	0x03, 0x19
        /*0032*/ 	.short	0x0008


	//----- nvinfo : EIATTR_PARAM_CBANK
	.align		4
        /*0034*/ 	.byte	0x04, 0x0a
        /*0036*/ 	.short	(.L_58 - .L_57)
	.align		4
.L_57:
        /*0038*/ 	.word	index@(.nv.constant0._Z28initializeEachAntsBestLengthPf)
        /*003c*/ 	.short	0x0380
        /*003e*/ 	.short	0x0008


	//----- nvinfo : EIATTR_SW_WAR
	.align		4
.L_58:
        /*0040*/ 	.byte	0x04, 0x36
        /*0042*/ 	.short	(.L_60 - .L_59)
.L_59:
        /*0044*/ 	.word	0x00000008
.L_60:


//--------------------- .nv.info._Z17setupCuRandKernelP17curandStateXORWOW --------------------------
	.section	.nv.info._Z17setupCuRandKernelP17curandStateXORWOW,"",@"SHT_CUDA_INFO"
	.sectionflags	@""
	.align	4


	//----- nvinfo : EIATTR_CUDA_API_VERSION
	.align		4
        /*0000*/ 	.byte	0x04, 0x37
        /*0002*/ 	.short	(.L_62 - .L_61)
.L_61:
        /*0004*/ 	.word	0x00000082


	//----- nvinfo : EIATTR_KPARAM_INFO
	.align		4
.L_62:
        /*0008*/ 	.byte	0x04, 0x17
        /*000a*/ 	.short	(.L_64 - .L_63)
.L_63:
        /*000c*/ 	.word	0x00000000
        /*0010*/ 	.short	0x0000
        /*0012*/ 	.short	0x0000
        /*0014*/ 	.byte	0x00, 0xf5, 0x21, 0x00


	//----- nvinfo : EIATTR_SPARSE_MMA_MASK
	.align		4
.L_64:
        /*0018*/ 	.byte	0x03, 0x50
        /*001a*/ 	.short	0x0000


	//----- nvinfo : EIATTR_MAXREG_COUNT
	.align		4
        /*001c*/ 	.byte	0x03, 0x1b
        /*001e*/ 	.short	0x00ff


	//----- nvinfo : EIATTR_MERCURY_ISA_VERSION
	.align		4
        /*0020*/ 	.byte	0x03, 0x5f
        /*0022*/ 	.short	0x0101


	//----- nvinfo : EIATTR_VRC_CTA_INIT_COUNT
	.align		4
        /*0024*/ 	.byte	0x02, 0x4a
	.zero		1
	.zero		1


	//----- nvinfo : EIATTR_EXIT_INSTR_OFFSETS
	.align		4
        /*0028*/ 	.byte	0x04, 0x1c
        /*002a*/ 	.short	(.L_66 - .L_65)


	//   ....[0]....
.L_65:
        /*002c*/ 	.word	0x00000ec0


	//----- nvinfo : EIATTR_CRS_STACK_SIZE
	.align		4
.L_66:
        /*0030*/ 	.byte	0x04, 0x1e
        /*0032*/ 	.short	(.L_68 - .L_67)
.L_67:
        /*0034*/ 	.word	0x00000000


	//----- nvinfo : EIATTR_CBANK_PARAM_SIZE
	.align		4
.L_68:
        /*0038*/ 	.byte	0x03, 0x19
        /*003a*/ 	.short	0x0008


	//----- nvinfo : EIATTR_PARAM_CBANK
	.align		4
        /*003c*/ 	.byte	0x04, 0x0a
        /*003e*/ 	.short	(.L_70 - .L_69)
	.align		4
.L_69:
        /*0040*/ 	.word	index@(.nv.constant0._Z17setupCuRandKernelP17curandStateXORWOW)
        /*0044*/ 	.short	0x0380
        /*0046*/ 	.short	0x0008


	//----- nvinfo : EIATTR_SW_WAR
	.align		4
.L_70:
        /*0048*/ 	.byte	0x04, 0x36
        /*004a*/ 	.short	(.L_72 - .L_71)
.L_71:
        /*004c*/ 	.word	0x00000008
.L_72:


//--------------------- .nv.info._Z16updatePheromonesPfS_di --------------------------
	.section	.nv.info._Z16updatePheromonesPfS_di,"",@"SHT_CUDA_INFO"
	.sectionflags	@""
	.align	4


	//----- nvinfo : EIATTR_CUDA_API_VERSION
	.align		4
        /*0000*/ 	.byte	0x04, 0x37
        /*0002*/ 	.short	(.L_74 - .L_73)
.L_73:
        /*0004*/ 	.word	0x00000082


	//----- nvinfo : EIATTR_KPARAM_INFO
	.align		4
.L_74:
        /*0008*/ 	.byte	0x04, 0x17
        /*000a*/ 	.short	(.L_76 - .L_75)
.L_75:
        /*000c*/ 	.word	0x00000000
        /*0010*/ 	.short	0x0003
        /*0012*/ 	.short	0x0018
        /*0014*/ 	.byte	0x00, 0xf0, 0x11, 0x00


	//----- nvinfo : EIATTR_KPARAM_INFO
	.align		4
.L_76:
        /*0018*/ 	.byte	0x04, 0x17
        /*001a*/ 	.short	(.L_78 - .L_77)
.L_77:
        /*001c*/ 	.word	0x00000000
        /*0020*/ 	.short	0x0002
        /*0022*/ 	.short	0x0010
        /*0024*/ 	.byte	0x00, 0xf0, 0x21, 0x00


	//----- nvinfo : EIATTR_KPARAM_INFO
	.align		4
.L_78:
        /*0028*/ 	.byte	0x04, 0x17
        /*002a*/ 	.short	(.L_80 - .L_79)
.L_79:
        /*002c*/ 	.word	0x00000000
        /*0030*/ 	.short	0x0001
        /*0032*/ 	.short	0x0008
        /*0034*/ 	.byte	0x00, 0xf5, 0x21, 0x00


	//----- nvinfo : EIATTR_KPARAM_INFO
	.align		4
.L_80:
        /*0038*/ 	.byte	0x04, 0x17
        /*003a*/ 	.short	(.L_82 - .L_81)
.L_81:
        /*003c*/ 	.word	0x00000000
        /*0040*/ 	.short	0x0000
        /*0042*/ 	.short	0x0000
        /*0044*/ 	.byte	0x00, 0xf5, 0x21, 0x00


	//----- nvinfo : EIATTR_SPARSE_MMA_MASK
	.align		4
.L_82:
        /*0048*/ 	.byte	0x03, 0x50
        /*004a*/ 	.short	0x0000


	//----- nvinfo : EIATTR_MAXREG_COUNT
	.align		4
        /*004c*/ 	.byte	0x03, 0x1b
        /*004e*/ 	.short	0x00ff


	//----- nvinfo : EIATTR_MERCURY_ISA_VERSION
	.align		4
        /*0050*/ 	.byte	0x03, 0x5f
        /*0052*/ 	.short	0x0101


	//----- nvinfo : EIATTR_VRC_CTA_INIT_COUNT
	.align		4
        /*0054*/ 	.byte	0x02, 0x4a
	.zero		1
	.zero		1


	//----- nvinfo : EIATTR_EXIT_INSTR_OFFSETS
	.align		4
        /*0058*/ 	.byte	0x04, 0x1c
        /*005a*/ 	.short	(.L_84 - .L_83)


	//   ....[0]....
.L_83:
        /*005c*/ 	.word	0x00000140


	//----- nvinfo : EIATTR_CBANK_PARAM_SIZE
	.align		4
.L_84:
        /*0060*/ 	.byte	0x03, 0x19
        /*0062*/ 	.short	0x001c


	//----- nvinfo : EIATTR_PARAM_CBANK
	.align		4
        /*0064*/ 	.byte	0x04, 0x0a
        /*0066*/ 	.short	(.L_86 - .L_85)
	.align		4
.L_85:
        /*0068*/ 	.word	index@(.nv.constant0._Z16updatePheromonesPfS_di)
        /*006c*/ 	.short	0x0380
        /*006e*/ 	.short	0x001c


	//----- nvinfo : EIATTR_SW_WAR
	.align		4
.L_86:
        /*0070*/ 	.byte	0x04, 0x36
        /*0072*/ 	.short	(.L_88 - .L_87)
.L_87:
        /*0074*/ 	.word	0x00000008
.L_88:


//--------------------- .nv.info._Z13constructPathPfS_PKfS1_P17curandStateXORWOWiffiS_Pi --------------------------
	.section	.nv.info._Z13constructPathPfS_PKfS1_P17curandStateXORWOWiffiS_Pi,"",@"SHT_CUDA_INFO"
	.sectionflags	@""
	.align	4


	//----- nvinfo : EIATTR_CUDA_API_VERSION
	.align		4
        /*0000*/ 	.byte	0x04, 0x37
        /*0002*/ 	.short	(.L_90 - .L_89)
.L_89:
        /*0004*/ 	.word	0x00000082


	//----- nvinfo : EIATTR_KPARAM_INFO
	.align		4
.L_90:
        /*0008*/ 	.byte	0x04, 0x17
        /*000a*/ 	.short	(.L_92 - .L_91)
.L_91:
        /*000c*/ 	.word	0x00000000
        /*0010*/ 	.short	0x000a
        /*0012*/ 	.short	0x0040
        /*0014*/ 	.byte	0x00, 0xf5, 0x21, 0x00


	//----- nvinfo : EIATTR_KPARAM_INFO
	.align		4
.L_92:
        /*0018*/ 	.byte	0x04, 0x17
        /*001a*/ 	.short	(.L_94 - .L_93)
.L_93:
        /*001c*/ 	.word	0x00000000
        /*0020*/ 	.short	0x0009
        /*0022*/ 	.short	0x0038
        /*0024*/ 	.byte	0x00, 0xf5, 0x21, 0x00


	//----- nvinfo : EIATTR_KPARAM_INFO
	.align		4
.L_94:
        /*0028*/ 	.byte	0x04, 0x17
        /*002a*/ 	.short	(.L_96 - .L_95)
.L_95:
        /*002c*/ 	.word	0x00000000
        /*0030*/ 	.short	0x0008
        /*0032*/ 	.short	0x0034
        /*0034*/ 	.byte	0x00, 0xf0, 0x11, 0x00


	//----- nvinfo : EIATTR_KPARAM_INFO
	.align		4
.L_96:
        /*0038*/ 	.byte	0x04, 0x17
        /*003a*/ 	.short	(.L_98 - .L_97)
.L_97:
        /*003c*/ 	.word	0x00000000
        /*0040*/ 	.short	0x0007
        /*0042*/ 	.short	0x0030
        /*0044*/ 	.byte	0x00, 0xf0, 0x11, 0x00


	//----- nvinfo : EIATTR_KPARAM_INFO
	.align		4
.L_98:
        /*0048*/ 	.byte	0x04, 0x17
        /*004a*/ 	.short	(.L_100 - .L_99)
.L_99:
        /*004c*/ 	.word	0x00000000
        /*0050*/ 	.short	0x0006
        /*0052*/ 	.short	0x002c
        /*0054*/ 	.byte	0x00, 0xf0, 0x11, 0x00


	//----- nvinfo : EIATTR_KPARAM_INFO
	.align		4
.L_100:
        /*0058*/ 	.byte	0x04, 0x17
        /*005a*/ 	.short	(.L_102 - .L_101)
.L_101:
        /*005c*/ 	.word	0x00000000
        /*0060*/ 	.short	0x0005
        /*0062*/ 	.short	0x0028
        /*0064*/ 	.byte	0x00, 0xf0, 0x11, 0x00


	//----- nvinfo : EIATTR_KPARAM_INFO
	.align		4
.L_102:
        /*0068*/ 	.byte	0x04, 0x17
        /*006a*/ 	.short	(.L_104 - .L_103)
.L_103:
        /*006c*/ 	.word	0x00000000
        /*0070*/ 	.short	0x0004
        /*0072*/ 	.short	0x0020
        /*0074*/ 	.byte	0x00, 0xf5, 0x21, 0x00


	//----- nvinfo : EIATTR_KPARAM_INFO
	.align		4
.L_104:
        /*0078*/ 	.byte	0x04, 0x17
        /*007a*/ 	.short	(.L_106 - .L_105)
.L_105:
        /*007c*/ 	.word	0x00000000
        /*0080*/ 	.short	0x0003
        /*0082*/ 	.short	0x0018
        /*0084*/ 	.byte	0x00, 0xf5, 0x21, 0x00


	//----- nvinfo : EIATTR_KPARAM_INFO
	.align		4
.L_106:
        /*0088*/ 	.byte	0x04, 0x17
        /*008a*/ 	.short	(.L_108 - .L_107)
.L_107:
        /*008c*/ 	.word	0x00000000
        /*0090*/ 	.short	0x0002
        /*0092*/ 	.short	0x0010
        /*0094*/ 	.byte	0x00, 0xf5, 0x21, 0x00


	//----- nvinfo : EIATTR_KPARAM_INFO
	.align		4
.L_108:
        /*0098*/ 	.byte	0x04, 0x17
        /*009a*/ 	.short	(.L_110 - .L_109)
.L_109:
        /*009c*/ 	.word	0x00000000
        /*00a0*/ 	.short	0x0001
        /*00a2*/ 	.short	0x0008
        /*00a4*/ 	.byte	0x00, 0xf5, 0x21, 0x00


	//----- nvinfo : EIATTR_KPARAM_INFO
	.align		4
.L_110:
        /*00a8*/ 	.byte	0x04, 0x17
        /*00aa*/ 	.short	(.L_112 - .L_111)
.L_111:
        /*00ac*/ 	.word	0x00000000
        /*00b0*/ 	.short	0x0000
        /*00b2*/ 	.short	0x0000
        /*00b4*/ 	.byte	0x00, 0xf5, 0x21, 0x00


	//----- nvinfo : EIATTR_SPARSE_MMA_MASK
	.align		4
.L_112:
        /*00b8*/ 	.byte	0x03, 0x50
        /*00ba*/ 	.short	0x0000


	//----- nvinfo : EIATTR_MAXREG_COUNT
	.align		4
        /*00bc*/ 	.byte	0x03, 0x1b
        /*00be*/ 	.short	0x00ff


	//----- nvinfo : EIATTR_NUM_BARRIERS
	.align		4
        /*00c0*/ 	.byte	0x02, 0x4c
        /*00c2*/ 	.byte	0x01
	.zero		1


	//----- nvinfo : EIATTR_MERCURY_ISA_VERSION
	.align		4
        /*00c4*/ 	.byte	0x03, 0x5f
        /*00c6*/ 	.short	0x0101


	//----- nvinfo : EIATTR_UNUSED_LOAD_BYTE_OFFSET
	.align		4
        /*00c8*/ 	.byte	0x04, 0x44
        /*00ca*/ 	.short	(.L_114 - .L_113)


	//   ....[0]....
.L_113:
        /*00cc*/ 	.word	0x00000ce0
        /*00d0*/ 	.word	0x00000fff


	//----- nvinfo : EIATTR_VRC_CTA_INIT_COUNT
	.align		4
.L_114:
        /*00d4*/ 	.byte	0x02, 0x4a
	.zero		1
	.zero		1


	//----- nvinfo : EIATTR_EXIT_INSTR_OFFSETS
	.align		4
        /*00d8*/ 	.byte	0x04, 0x1c
        /*00da*/ 	.short	(.L_116 - .L_115)


	//   ....[0]....
.L_115:
        /*00dc*/ 	.word	0x00000050


	//   ....[1]....
        /*00e0*/ 	.word	0x00000d70


	//   ....[2]....
        /*00e4*/ 	.word	0x00000da0


	//   ....[3]....
        /*00e8*/ 	.word	0x00000fa0


	//   ....[4]....
        /*00ec*/ 	.word	0x000010f0


	//   ....[5]....
        /*00f0*/ 	.word	0x00001210


	//   ....[6]....
        /*00f4*/ 	.word	0x00001280


	//   ....[7]....
        /*00f8*/ 	.word	0x00001470


	//----- nvinfo : EIATTR_CRS_STACK_SIZE
	.align		4
.L_116:
        /*00fc*/ 	.byte	0x04, 0x1e
        /*00fe*/ 	.short	(.L_118 - .L_117)
.L_117:
        /*0100*/ 	.word	0x00000000


	//----- nvinfo : EIATTR_CBANK_PARAM_SIZE
	.align		4
.L_118:
        /*0104*/ 	.byte	0x03, 0x19
        /*0106*/ 	.short	0x0048


	//----- nvinfo : EIATTR_PARAM_CBANK
	.align		4
        /*0108*/ 	.byte	0x04, 0x0a
        /*010a*/ 	.short	(.L_120 - .L_119)
	.align		4
.L_119:
        /*010c*/ 	.word	index@(.nv.constant0._Z13constructPathPfS_PKfS1_P17curandStateXORWOWiffiS_Pi)
        /*0110*/ 	.short	0x0380
        /*0112*/ 	.short	0x0048


	//----- nvinfo : EIATTR_SW_WAR
	.align		4
.L_120:
        /*0114*/ 	.byte	0x04, 0x36
        /*0116*/ 	.short	(.L_122 - .L_121)
.L_121:
        /*0118*/ 	.word	0x00000008
.L_122:


//--------------------- .nv.info._Z13preProcessingP5PointPfS1_S1_S1_i --------------------------
	.section	.nv.info._Z13preProcessingP5PointPfS1_S1_S1_i,"",@"SHT_CUDA_INFO"
	.sectionflags	@""
	.align	4


	//----- nvinfo : EIATTR_CUDA_API_VERSION
	.align		4
        /*0000*/ 	.byte	0x04, 0x37
        /*0002*/ 	.short	(.L_124 - .L_123)
.L_123:
        /*0004*/ 	.word	0x00000082


	//----- nvinfo : EIATTR_KPARAM_INFO
	.align		4
.L_124:
        /*0008*/ 	.byte	0x04, 0x17
        /*000a*/ 	.short	(.L_126 - .L_125)
.L_125:
        /*000c*/ 	.word	0x00000000
        /*0010*/ 	.short	0x0005
        /*0012*/ 	.short	0x0028
        /*0014*/ 	.byte	0x00, 0xf0, 0x11, 0x00


	//----- nvinfo : EIATTR_KPARAM_INFO
	.align		4
.L_126:
        /*0018*/ 	.byte	0x04, 0x17
        /*001a*/ 	.short	(.L_128 - .L_127)
.L_127:
        /*001c*/ 	.word	0x00000000
        /*0020*/ 	.short	0x0004
        /*0022*/ 	.short	0x0020
        /*0024*/ 	.byte	0x00, 0xf5, 0x21, 0x00


	//----- nvinfo : EIATTR_KPARAM_INFO
	.align		4
.L_128:
        /*0028*/ 	.byte	0x04, 0x17
        /*002a*/ 	.short	(.L_130 - .L_129)
.L_129:
        /*002c*/ 	.word	0x00000000
        /*0030*/ 	.short	0x0003
        /*0032*/ 	.short	0x0018
        /*0034*/ 	.byte	0x00, 0xf5, 0x21, 0x00


	//----- nvinfo : EIATTR_KPARAM_INFO
	.align		4
.L_130:
        /*0038*/ 	.byte	0x04, 0x17
        /*003a*/ 	.short	(.L_132 - .L_131)
.L_131:
        /*003c*/ 	.word	0x00000000
        /*0040*/ 	.short	0x0002
        /*0042*/ 	.short	0x0010
        /*0044*/ 	.byte	0x00, 0xf5, 0x21, 0x00


	//----- nvinfo : EIATTR_KPARAM_INFO
	.align		4
.L_132:
        /*0048*/ 	.byte	0x04, 0x17
        /*004a*/ 	.short	(.L_134 - .L_133)
.L_133:
        /*004c*/ 	.word	0x00000000
        /*0050*/ 	.short	0x0001
        /*0052*/ 	.short	0x0008
        /*0054*/ 	.byte	0x00, 0xf5, 0x21, 0x00


	//----- nvinfo : EIATTR_KPARAM_INFO
	.align		4
.L_134:
        /*0058*/ 	.byte	0x04, 0x17
        /*005a*/ 	.short	(.L_136 - .L_135)
.L_135:
        /*005c*/ 	.word	0x00000000
        /*0060*/ 	.short	0x0000
        /*0062*/ 	.short	0x0000
        /*0064*/ 	.byte	0x00, 0xf5, 0x21, 0x00


	//----- nvinfo : EIATTR_SPARSE_MMA_MASK
	.align		4
.L_136:
        /*0068*/ 	.byte	0x03, 0x50
        /*006a*/ 	.short	0x0000


	//----- nvinfo : EIATTR_MAXREG_COUNT
	.align		4
        /*006c*/ 	.byte	0x03, 0x1b
        /*006e*/ 	.short	0x00ff


	//----- nvinfo : EIATTR_MERCURY_ISA_VERSION
	.align		4
        /*0070*/ 	.byte	0x03, 0x5f
        /*0072*/ 	.short	0x0101


	//----- nvinfo : EIATTR_VRC_CTA_INIT_COUNT
	.align		4
        /*0074*/ 	.byte	0x02, 0x4a
	.zero		1
	.zero		1


	//----- nvinfo : EIATTR_EXIT_INSTR_OFFSETS
	.align		4
        /*0078*/ 	.byte	0x04, 0x1c
        /*007a*/ 	.short	(.L_138 - .L_137)


	//   ....[0]....
.L_137:
        /*007c*/ 	.word	0x000003f0


	//----- nvinfo : EIATTR_CRS_STACK_SIZE
	.align		4
.L_138:
        /*0080*/ 	.byte	0x04, 0x1e
        /*0082*/ 	.short	(.L_140 - .L_139)
.L_139:
        /*0084*/ 	.word	0x00000000


	//----- nvinfo : EIATTR_CBANK_PARAM_SIZE
	.align		4
.L_140:
        /*0088*/ 	.byte	0x03, 0x19
        /*008a*/ 	.short	0x002c


	//----- nvinfo : EIATTR_PARAM_CBANK
	.align		4
        /*008c*/ 	.byte	0x04, 0x0a
        /*008e*/ 	.short	(.L_142 - .L_141)
	.align		4
.L_141:
        /*0090*/ 	.word	index@(.nv.constant0._Z13preProcessingP5PointPfS1_S1_S1_i)
        /*0094*/ 	.short	0x0380
        /*0096*/ 	.short	0x002c


	//----- nvinfo : EIATTR_SW_WAR
	.align		4
.L_142:
        /*0098*/ 	.byte	0x04, 0x36
        /*009a*/ 	.short	(.L_144 - .L_143)
.L_143:
        /*009c*/ 	.word	0x00000008
.L_144:


//--------------------- .nv.info._Z9clearTabuPb   --------------------------
	.section	.nv.info._Z9clearTabuPb,"",@"SHT_CUDA_INFO"
	.sectionflags	@""
	.align	4


	//----- nvinfo : EIATTR_CUDA_API_VERSION
	.align		4
        /*0000*/ 	.byte	0x04, 0x37
        /*0002*/ 	.short	(.L_146 - .L_145)
.L_145:
        /*0004*/ 	.word	0x00000082


	//----- nvinfo : EIATTR_KPARAM_INFO
	.align		4
.L_146:
        /*0008*/ 	.byte	0x04, 0x17
        /*000a*/ 	.short	(.L_148 - .L_147)
.L_147:
        /*000c*/ 	.word	0x00000000
        /*0010*/ 	.short	0x0000
        /*0012*/ 	.short	0x0000
        /*0014*/ 	.byte	0x00, 0xf5, 0x21, 0x00


	//----- nvinfo : EIATTR_SPARSE_MMA_MASK
	.align		4
.L_148:
        /*0018*/ 	.byte	0x03, 0x50
        /*001a*/ 	.short	0x0000


	//----- nvinfo : EIATTR_MAXREG_COUNT
	.align		4
        /*001c*/ 	.byte	0x03, 0x1b
        /*001e*/ 	.short	0x00ff


	//----- nvinfo : EIATTR_MERCURY_ISA_VERSION
	.align		4
        /*0020*/ 	.byte	0x03, 0x5f
        /*0022*/ 	.short	0x0101


	//----- nvinfo : EIATTR_VRC_CTA_INIT_COUNT
	.align		4
        /*0024*/ 	.byte	0x02, 0x4a
	.zero		1
	.zero		1


	//----- nvinfo : EIATTR_EXIT_INSTR_OFFSETS
	.align		4
        /*0028*/ 	.byte	0x04, 0x1c
        /*002a*/ 	.short	(.L_150 - .L_149)


	//   ....[0]....
.L_149:
        /*002c*/ 	.word	0x000000c0


	//----- nvinfo : EIATTR_CBANK_PARAM_SIZE
	.align		4
.L_150:
        /*0030*/ 	.byte	0x03, 0x19
        /*0032*/ 	.short	0x0008


	//----- nvinfo : EIATTR_PARAM_CBANK
	.align		4
        /*0034*/ 	.byte	0x04, 0x0a
        /*0036*/ 	.short	(.L_152 - .L_151)
	.align		4
.L_151:
        /*0038*/ 	.word	index@(.nv.constant0._Z9clearTabuPb)
        /*003c*/ 	.short	0x0380
        /*003e*/ 	.short	0x0008


	//----- nvinfo : EIATTR_SW_WAR
	.align		4
.L_152:
        /*0040*/ 	.byte	0x04, 0x36
        /*0042*/ 	.short	(.L_154 - .L_153)
.L_153:
        /*0044*/ 	.word	0x00000008
.L_154:


//--------------------- .nv.callgraph             --------------------------
	.section	.nv.callgraph,"",@"SHT_CUDA_CALLGRAPH"
	.align	4
	.sectionentsize	8
	.align		4
        /*0000*/ 	.word	0x00000000
	.align		4
        /*0004*/ 	.word	0xffffffff
	.align		4
        /*0008*/ 	.word	0x00000000
	.align		4
        /*000c*/ 	.word	0xfffffffe
	.align		4
        /*0010*/ 	.word	0x00000000
	.align		4
        /*0014*/ 	.word	0xfffffffd
	.align		4
        /*0018*/ 	.word	0x00000000
	.align		4
        /*001c*/ 	.word	0xfffffffc


//--------------------- .nv.constant4             --------------------------
	.section	.nv.constant4,"a",@progbits
	.align	8
	.align		8
.nv.constant4:
        /*0000*/ 	.dword	precalc_xorwow_matrix
	.align		8
        /*0008*/ 	.dword	precalc_xorwow_offset_matrix
	.align		8
        /*0010*/ 	.dword	mrg32k3aM1
	.align		8
        /*0018*/ 	.dword	mrg32k3aM2
	.align		8
        /*0020*/ 	.dword	mrg32k3aM1SubSeq
	.align		8
        /*0028*/ 	.dword	mrg32k3aM2SubSeq
	.align		8
        /*0030*/ 	.dword	mrg32k3aM1Seq
	.align		8
        /*0038*/ 	.dword	mrg32k3aM2Seq


//--------------------- .nv.constant3             --------------------------
	.section	.nv.constant3,"a",@progbits
	.align	8
.nv.constant3:
	.type		__cr_lgamma_table,@object
	.size		__cr_lgamma_table,(.L_8 - __cr_lgamma_table)
__cr_lgamma_table:
        /*0000*/ 	.byte	0x00, 0x00, 0x00, 0x00, 0x00, 0x00, 0x00, 0x00, 0x00, 0x00, 0x00, 0x00, 0x00, 0x00, 0x00, 0x00
        /*0010*/ 	.byte	0xef, 0x39, 0xfa, 0xfe, 0x42, 0x2e, 0xe6, 0x3f, 0x02, 0x20, 0x2a, 0xfa, 0x0b, 0xab, 0xfc, 0x3f
        /*0020*/ 	.byte	0xf9, 0x2c, 0x92, 0x7c, 0xa7, 0x6c, 0x09, 0x40, 0xc9, 0x79, 0x44, 0x3c, 0x64, 0x26, 0x13, 0x40
        /*0030*/ 	.byte	0xca, 0x01, 0xcf, 0x3a, 0x27, 0x51, 0x1a, 0x40, 0x30, 0xcc, 0x2d, 0xf3, 0xe1, 0x0c, 0x21, 0x40
        /*0040*/ 	.byte	0x0d, 0xb7, 0xfc, 0x82, 0x8e, 0x35, 0x25, 0x40
.L_8:


//--------------------- .text._Z28initializeEachAntsBestLengthPf --------------------------
	.section	.text._Z28initializeEachAntsBestLengthPf,"ax",@progbits
	.align	128
        .global         _Z28initializeEachAntsBestLengthPf
        .type           _Z28initializeEachAntsBestLengthPf,@function
        .size           _Z28initializeEachAntsBestLengthPf,(.L_x_63 - _Z28initializeEachAntsBestLengthPf)
        .other          _Z28initializeEachAntsBestLengthPf,@"STO_CUDA_ENTRY STV_DEFAULT"
_Z28initializeEachAntsBestLengthPf:
.text._Z28initializeEachAntsBestLengthPf:
[----:B------:R-:W-:Y:S01]  /*0000*/  LDC R1, c[0x0][0x37c] ;  /* 0x0000df00ff017b82 */ /* 0x000fe20000000800 */
[----:B------:R-:W0:Y:S07]  /*0010*/  S2R R5, SR_TID.X ;  /* 0x0000000000057919 */ /* 0x000e2e0000002100 */
[----:B------:R-:W0:Y:S01]  /*0020*/  LDC.64 R2, c[0x0][0x380] ;  /* 0x0000e000ff027b82 */ /* 0x000e220000000a00 */
[----:B------:R-:W1:Y:S01]  /*0030*/  LDCU.64 UR4, c[0x0][0x358] ;  /* 0x00006b00ff0477ac */ /* 0x000e620008000a00 */
[----:B------:R-:W-:Y:S01]  /*0040*/  MOV R7, 0x7f7fffff ;  /* 0x7f7fffff00077802 */ /* 0x000fe20000000f00 */
[----:B0-----:R-:W-:-:S05]  /*0050*/  IMAD.WIDE.U32 R2, R5, 0x4, R2 ;  /* 0x0000000405027825 */ /* 0x001fca00078e0002 */
[----:B-1----:R-:W-:Y:S01]  /*0060*/  STG.E desc[UR4][R2.64], R7 ;  /* 0x0000000702007986 */ /* 0x002fe2000c101904 */
[----:B------:R-:W-:Y:S05]  /*0070*/  EXIT ;  /* 0x000000000000794d */ /* 0x000fea0003800000 */
.L_x_0:
[----:B------:R-:W-:-:S00]  /*0080*/  BRA `(.L_x_0) ;  /* 0xfffffffc00fc7947 */ /* 0x000fc0000383ffff */
[----:B------:R-:W-:-:S00]  /*0090*/  NOP ;  /* 0x0000000000007918 */ /* 0x000fc00000000000 */
        /* <DEDUP_REMOVED lines=14> */
.L_x_63:


//--------------------- .text._Z17setupCuRandKernelP17curandStateXORWOW --------------------------
	.section	.text._Z17setupCuRandKernelP17curandStateXORWOW,"ax",@progbits
	.align	128
        .global         _Z17setupCuRandKernelP17curandStateXORWOW
        .type           _Z17setupCuRandKernelP17curandStateXORWOW,@function
        .size           _Z17setupCuRandKernelP17curandStateXORWOW,(.L_x_64 - _Z17setupCuRandKernelP17curandStateXORWOW)
        .other          _Z17setupCuRandKernelP17curandStateXORWOW,@"STO_CUDA_ENTRY STV_DEFAULT"
_Z17setupCuRandKernelP17curandStateXORWOW:
.text._Z17setupCuRandKernelP17curandStateXORWOW:
[----:B------:R-:W-:Y:S01]  /*0000*/  LDC R1, c[0x0][0x37c] ;  /* 0x0000df00ff017b82 */ /* 0x000fe20000000800 */
[----:B------:R-:W0:Y:S07]  /*0010*/  S2R R0, SR_TID.X ;  /* 0x0000000000007919 */ /* 0x000e2e0000002100 */
[----:B------:R-:W0:Y:S01]  /*0020*/  LDC.64 R2, c[0x0][0x380] ;  /* 0x0000e000ff027b82 */ /* 0x000e220000000a00 */
[----:B------:R-:W1:Y:S01]  /*0030*/  LDCU.64 UR4, c[0x0][0x358] ;  /* 0x00006b00ff0477ac */ /* 0x000e620008000a00 */
[----:B------:R-:W-:Y:S01]  /*0040*/  IMAD.MOV.U32 R4, RZ, RZ, 0x3198c20f ;  /* 0x3198c20fff047424 */ /* 0x000fe200078e00ff */
[----:B------:R-:W-:Y:S01]  /*0050*/  BSSY.RECONVERGENT B0, `(.L_x_1) ;  /* 0x00000e0000007945 */ /* 0x000fe20003800200 */
[----:B------:R-:W-:-:S02]  /*0060*/  IMAD.MOV.U32 R5, RZ, RZ, 0x5efdb30c ;  /* 0x5efdb30cff057424 */ /* 0x000fc400078e00ff */
[----:B------:R-:W-:Y:S02]  /*0070*/  IMAD.MOV.U32 R6, RZ, RZ, 0x423bb012 ;  /* 0x423bb012ff067424 */ /* 0x000fe400078e00ff */
[----:B------:R-:W-:Y:S02]  /*0080*/  IMAD.MOV.U32 R7, RZ, RZ, -0x75bd8fc ;  /* 0xf8a42704ff077424 */ /* 0x000fe400078e00ff */
[----:B------:R-:W-:Y:S02]  /*0090*/  IMAD.MOV.U32 R8, RZ, RZ, -0x23270784 ;  /* 0xdcd8f87cff087424 */ /* 0x000fe400078e00ff */
[----:B------:R-:W-:Y:S02]  /*00a0*/  IMAD.MOV.U32 R9, RZ, RZ, 0x57fa2510 ;  /* 0x57fa2510ff097424 */ /* 0x000fe400078e00ff */
[C---:B0-----:R-:W-:Y:S01]  /*00b0*/  IMAD.WIDE.U32 R2, R0.reuse, 0x30, R2 ;  /* 0x0000003000027825 */ /* 0x041fe200078e0002 */
[----:B------:R-:W-:-:S04]  /*00c0*/  ISETP.NE.AND P0, PT, R0, RZ, PT ;  /* 0x000000ff0000720c */ /* 0x000fc80003f05270 */
[----:B-1----:R0:W-:Y:S04]  /*00d0*/  STG.E.64 desc[UR4][R2.64], R4 ;  /* 0x0000000402007986 */ /* 0x0021e8000c101b04 */
[----:B------:R0:W-:Y:S04]  /*00e0*/  STG.E.64 desc[UR4][R2.64+0x8], R6 ;  /* 0x0000080602007986 */ /* 0x0001e8000c101b04 */
[----:B------:R0:W-:Y:S01]  /*00f0*/  STG.E.64 desc[UR4][R2.64+0x10], R8 ;  /* 0x0000100802007986 */ /* 0x0001e2000c101b04 */
[----:B------:R-:W-:Y:S05]  /*0100*/  @!P0 BRA `(.L_x_2) ;  /* 0x0000000c00508947 */ /* 0x000fea0003800000 */
[----:B------:R-:W-:-:S07]  /*0110*/  CS2R R10, SRZ ;  /* 0x00000000000a7805 */ /* 0x000fce000001ff00 */
.L_x_8:
[----:B0-----:R-:W-:Y:S01]  /*0120*/  LOP3.LUT R2, R0, 0x3, RZ, 0xc0, !PT ;  /* 0x0000000300027812 */ /* 0x001fe200078ec0ff */
[----:B------:R-:W-:Y:S03]  /*0130*/  BSSY.RECONVERGENT B1, `(.L_x_3) ;  /* 0x00000cb000017945 */ /* 0x000fe60003800200 */
[----:B------:R-:W-:-:S04]  /*0140*/  ISETP.NE.U32.AND P0, PT, R2, RZ, PT ;  /* 0x000000ff0200720c */ /* 0x000fc80003f05070 */
[----:B------:R-:W-:-:S13]  /*0150*/  ISETP.NE.AND.EX P0, PT, RZ, RZ, PT, P0 ;  /* 0x000000ffff00720c */ /* 0x000fda0003f05300 */
[----:B------:R-:W-:Y:S05]  /*0160*/  @!P0 BRA `(.L_x_4) ;  /* 0x0000000c001c8947 */ /* 0x000fea0003800000 */
[----:B------:R-:W0:Y:S01]  /*0170*/  LDC.64 R6, c[0x4][RZ] ;  /* 0x01000000ff067b82 */ /* 0x000e220000000a00 */
[----:B------:R-:W-:Y:S02]  /*0180*/  IMAD.MOV.U32 R12, RZ, RZ, RZ ;  /* 0x000000ffff0c7224 */ /* 0x000fe400078e00ff */
[----:B0-----:R-:W-:-:S07]  /*0190*/  IMAD.WIDE.U32 R6, R10, 0xc80, R6 ;  /* 0x00000c800a067825 */ /* 0x001fce00078e0006 */
.L_x_7:
[----:B0-----:R-:W-:Y:S01]  /*01a0*/  IMAD.MOV.U32 R13, RZ, RZ, RZ ;  /* 0x000000ffff0d7224 */ /* 0x001fe200078e00ff */
[----:B------:R-:W-:Y:S01]  /*01b0*/  CS2R R2, SRZ ;  /* 0x0000000000027805 */ /* 0x000fe2000001ff00 */
[----:B------:R-:W-:Y:S01]  /*01c0*/  IMAD.MOV.U32 R15, RZ, RZ, RZ ;  /* 0x000000ffff0f7224 */ /* 0x000fe200078e00ff */
[----:B------:R-:W-:-:S07]  /*01d0*/  CS2R R4, SRZ ;  /* 0x0000000000047805 */ /* 0x000fce000001ff00 */
.L_x_6:
[----:B------:R-:W0:Y:S01]  /*01e0*/  S2R R14, SR_TID.X ;  /* 0x00000000000e7919 */ /* 0x000e220000002100 */
[----:B------:R-:W0:Y:S02]  /*01f0*/  LDC.64 R8, c[0x0][0x380] ;  /* 0x0000e000ff087b82 */ /* 0x000e240000000a00 */
[----:B0-----:R-:W-:-:S04]  /*0200*/  IMAD.WIDE.U32 R8, R14, 0x30, R8 ;  /* 0x000000300e087825 */ /* 0x001fc800078e0008 */
[----:B------:R-:W-:-:S05]  /*0210*/  IMAD.WIDE.U32 R8, R15, 0x4, R8 ;  /* 0x000000040f087825 */ /* 0x000fca00078e0008 */
[----:B------:R0:W5:Y:S01]  /*0220*/  LDG.E R16, desc[UR4][R8.64+0x4] ;  /* 0x0000040408107981 */ /* 0x000162000c1e1900 */
[----:B------:R-:W-:-:S07]  /*0230*/  IMAD.MOV.U32 R17, RZ, RZ, RZ ;  /* 0x000000ffff117224 */ /* 0x000fce00078e00ff */
.L_x_5:
[----:B-----5:R-:W-:Y:S01]  /*0240*/  SHF.R.U32.HI R24, RZ, R17, R16 ;  /* 0x00000011ff187219 */ /* 0x020fe20000011610 */
[----:B0-----:R-:W-:-:S03]  /*0250*/  IMAD.SHL.U32 R8, R15, 0x20, RZ ;  /* 0x000000200f087824 */ /* 0x001fc600078e00ff */
[----:B------:R-:W-:Y:S01]  /*0260*/  LOP3.LUT R9, R24, 0x1, RZ, 0xc0, !PT ;  /* 0x0000000118097812 */ /* 0x000fe200078ec0ff */
[----:B------:R-:W-:-:S03]  /*0270*/  IMAD.IADD R8, R8, 0x1, R17 ;  /* 0x0000000108087824 */ /* 0x000fc600078e0211 */
[----:B------:R-:W-:Y:S01]  /*0280*/  ISETP.NE.U32.AND P0, PT, R9, 0x1, PT ;  /* 0x000000010900780c */ /* 0x000fe20003f05070 */
[----:B------:R-:W-:-:S03]  /*0290*/  IMAD R9, R8, 0x5, RZ ;  /* 0x0000000508097824 */ /* 0x000fc600078e02ff */
[----:B------:R-:W-:Y:S01]  /*02a0*/  R2P PR, R24, 0x7e ;  /* 0x0000007e18007804 */ /* 0x000fe20000000000 */
[----:B------:R-:W-:-:S08]  /*02b0*/  IMAD.WIDE.U32 R8, R9, 0x4, R6 ;  /* 0x0000000409087825 */ /* 0x000fd000078e0006 */
[----:B------:R-:W2:Y:S04]  /*02c0*/  @!P0 LDG.E R18, desc[UR4][R8.64] ;  /* 0x0000000408128981 */ /* 0x000ea8000c1e1900 */
[----:B------:R-:W3:Y:S04]  /*02d0*/  @P1 LDG.E R22, desc[UR4][R8.64+0x14] ;  /* 0x0000140408161981 */ /* 0x000ee8000c1e1900 */
[----:B------:R-:W4:Y:S04]  /*02e0*/  @!P0 LDG.E R20, desc[UR4][R8.64+0x10] ;  /* 0x0000100408148981 */ /* 0x000f28000c1e1900 */
[----:B------:R-:W4:Y:S04]  /*02f0*/  @P2 LDG.E R28, desc[UR4][R8.64+0x28] ;  /* 0x00002804081c2981 */ /* 0x000f28000c1e1900 */
[----:B------:R-:W4:Y:S04]  /*0300*/  @P1 LDG.E R26, desc[UR4][R8.64+0x24] ;  /* 0x00002404081a1981 */ /* 0x000f28000c1e1900 */
[----:B------:R-:W4:Y:S04]  /*0310*/  @P3 LDG.E R21, desc[UR4][R8.64+0x3c] ;  /* 0x00003c0408153981 */ /* 0x000f28000c1e1900 */
[----:B------:R-:W4:Y:S04]  /*0320*/  @P2 LDG.E R19, desc[UR4][R8.64+0x38] ;  /* 0x0000380408132981 */ /* 0x000f28000c1e1900 */
[----:B------:R-:W4:Y:S04]  /*0330*/  @P4 LDG.E R23, desc[UR4][R8.64+0x50] ;  /* 0x0000500408174981 */ /* 0x000f28000c1e1900 */
[----:B------:R-:W4:Y:S01]  /*0340*/  @P1 LDG.E R25, desc[UR4][R8.64+0x20] ;  /* 0x0000200408191981 */ /* 0x000f22000c1e1900 */
[----:B--2---:R-:W-:-:S03]  /*0350*/  @!P0 LOP3.LUT R13, R13, R18, RZ, 0x3c, !PT ;  /* 0x000000120d0d8212 */ /* 0x004fc600078e3cff */
[----:B------:R-:W2:Y:S01]  /*0360*/  @!P0 LDG.E R18, desc[UR4][R8.64+0x8] ;  /* 0x0000080408128981 */ /* 0x000ea2000c1e1900 */
[----:B---3--:R-:W-:-:S03]  /*0370*/  @P1 LOP3.LUT R13, R13, R22, RZ, 0x3c, !PT ;  /* 0x000000160d0d1212 */ /* 0x008fc600078e3cff */
[----:B------:R-:W3:Y:S01]  /*0380*/  @P3 LDG.E R22, desc[UR4][R8.64+0x4c] ;  /* 0x00004c0408163981 */ /* 0x000ee2000c1e1900 */
[----:B----4-:R-:W-:-:S03]  /*0390*/  @!P0 LOP3.LUT R3, R3, R20, RZ, 0x3c, !PT ;  /* 0x0000001403038212 */ /* 0x010fc600078e3cff */
[----:B------:R-:W4:Y:S01]  /*03a0*/  @P1 LDG.E R20, desc[UR4][R8.64+0x1c] ;  /* 0x00001c0408141981 */ /* 0x000f22000c1e1900 */
[----:B------:R-:W-:Y:S02]  /*03b0*/  @P2 LOP3.LUT R13, R13, R28, RZ, 0x3c, !PT ;  /* 0x0000001c0d0d2212 */ /* 0x000fe400078e3cff */
[----:B------:R-:W-:Y:S02]  /*03c0*/  @P1 LOP3.LUT R3, R3, R26, RZ, 0x3c, !PT ;  /* 0x0000001a03031212 */ /* 0x000fe400078e3cff */
[----:B------:R-:W4:Y:S01]  /*03d0*/  @P5 LDG.E R26, desc[UR4][R8.64+0x64] ;  /* 0x00006404081a5981 */ /* 0x000f22000c1e1900 */
[----:B------:R-:W-:-:S03]  /*03e0*/  @P3 LOP3.LUT R13, R13, R21, RZ, 0x3c, !PT ;  /* 0x000000150d0d3212 */ /* 0x000fc600078e3cff */
[----:B------:R-:W4:Y:S01]  /*03f0*/  @!P0 LDG.E R21, desc[UR4][R8.64+0xc] ;  /* 0x00000c0408158981 */ /* 0x000f22000c1e1900 */
[----:B------:R-:W-:-:S03]  /*0400*/  @P2 LOP3.LUT R3, R3, R19, RZ, 0x3c, !PT ;  /* 0x0000001303032212 */ /* 0x000fc600078e3cff */
[----:B------:R-:W4:Y:S01]  /*0410*/  @!P0 LDG.E R19, desc[UR4][R8.64+0x4] ;  /* 0x0000040408138981 */ /* 0x000f22000c1e1900 */
[----:B------:R-:W-:-:S03]  /*0420*/  @P4 LOP3.LUT R13, R13, R23, RZ, 0x3c, !PT ;  /* 0x000000170d0d4212 */ /* 0x000fc600078e3cff */
[----:B------:R-:W4:Y:S01]  /*0430*/  @P1 LDG.E R23, desc[UR4][R8.64+0x18] ;  /* 0x0000180408171981 */ /* 0x000f22000c1e1900 */
[----:B--2---:R-:W-:-:S03]  /*0440*/  @!P0 LOP3.LUT R5, R5, R18, RZ, 0x3c, !PT ;  /* 0x0000001205058212 */ /* 0x004fc600078e3cff */
[----:B------:R-:W2:Y:S01]  /*0450*/  @P2 LDG.E R18, desc[UR4][R8.64+0x30] ;  /* 0x0000300408122981 */ /* 0x000ea2000c1e1900 */
[----:B---3--:R-:W-:-:S03]  /*0460*/  @P3 LOP3.LUT R3, R3, R22, RZ, 0x3c, !PT ;  /* 0x0000001603033212 */ /* 0x008fc600078e3cff */
[----:B------:R-:W3:Y:S01]  /*0470*/  @P4 LDG.E R22, desc[UR4][R8.64+0x60] ;  /* 0x0000600408164981 */ /* 0x000ee2000c1e1900 */
[----:B----4-:R-:W-:-:S03]  /*0480*/  @P1 LOP3.LUT R5, R5, R20, RZ, 0x3c, !PT ;  /* 0x0000001405051212 */ /* 0x010fc600078e3cff */
[----:B------:R-:W4:Y:S01]  /*0490*/  @P3 LDG.E R20, desc[UR4][R8.64+0x44] ;  /* 0x0000440408143981 */ /* 0x000f22000c1e1900 */
[----:B------:R-:W-:-:S03]  /*04a0*/  @P5 LOP3.LUT R13, R13, R26, RZ, 0x3c, !PT ;  /* 0x0000001a0d0d5212 */ /* 0x000fc600078e3cff */
[----:B------:R-:W4:Y:S01]  /*04b0*/  @P6 LDG.E R26, desc[UR4][R8.64+0x78] ;  /* 0x00007804081a6981 */ /* 0x000f22000c1e1900 */
[----:B------:R-:W-:-:S03]  /*04c0*/  @!P0 LOP3.LUT R2, R2, R21, RZ, 0x3c, !PT ;  /* 0x0000001502028212 */ /* 0x000fc600078e3cff */
[----:B------:R-:W4:Y:S01]  /*04d0*/  @P2 LDG.E R21, desc[UR4][R8.64+0x34] ;  /* 0x0000340408152981 */ /* 0x000f22000c1e1900 */
[----:B------:R-:W-:-:S03]  /*04e0*/  @!P0 LOP3.LUT R4, R4, R19, RZ, 0x3c, !PT ;  /* 0x0000001304048212 */ /* 0x000fc600078e3cff */
[----:B------:R-:W4:Y:S01]  /*04f0*/  @P2 LDG.E R19, desc[UR4][R8.64+0x2c] ;  /* 0x00002c0408132981 */ /* 0x000f22000c1e1900 */
[----:B------:R-:W-:Y:S02]  /*0500*/  @P1 LOP3.LUT R2, R2, R25, RZ, 0x3c, !PT ;  /* 0x0000001902021212 */ /* 0x000fe400078e3cff */
[----:B------:R-:W-:Y:S01]  /*0510*/  @P1 LOP3.LUT R4, R4, R23, RZ, 0x3c, !PT ;  /* 0x0000001704041212 */ /* 0x000fe200078e3cff */
[----:B------:R-:W4:Y:S04]  /*0520*/  @P3 LDG.E R25, desc[UR4][R8.64+0x48] ;  /* 0x0000480408193981 */ /* 0x000f28000c1e1900 */
[----:B------:R-:W4:Y:S01]  /*0530*/  @P3 LDG.E R23, desc[UR4][R8.64+0x40] ;  /* 0x0000400408173981 */ /* 0x000f22000c1e1900 */
[----:B------:R-:W-:Y:S02]  /*0540*/  LOP3.LUT P0, RZ, R24, 0x80, RZ, 0xc0, !PT ;  /* 0x0000008018ff7812 */ /* 0x000fe4000780c0ff */
[----:B--2---:R-:W-:-:S02]  /*0550*/  @P2 LOP3.LUT R5, R5, R18, RZ, 0x3c, !PT ;  /* 0x0000001205052212 */ /* 0x004fc400078e3cff */
[----:B------:R-:W2:Y:S01]  /*0560*/  @P4 LDG.E R18, desc[UR4][R8.64+0x58] ;  /* 0x0000580408124981 */ /* 0x000ea2000c1e1900 */
[----:B---3--:R-:W-:-:S03]  /*0570*/  @P4 LOP3.LUT R3, R3, R22, RZ, 0x3c, !PT ;  /* 0x0000001603034212 */ /* 0x008fc600078e3cff */
[----:B------:R-:W3:Y:S01]  /*0580*/  @P5 LDG.E R22, desc[UR4][R8.64+0x74] ;  /* 0x0000740408165981 */ /* 0x000ee2000c1e1900 */
[----:B----4-:R-:W-:-:S03]  /*0590*/  @P3 LOP3.LUT R5, R5, R20, RZ, 0x3c, !PT ;  /* 0x0000001405053212 */ /* 0x010fc600078e3cff */
[----:B------:R-:W4:Y:S01]  /*05a0*/  @P5 LDG.E R20, desc[UR4][R8.64+0x6c] ;  /* 0x00006c0408145981 */ /* 0x000f22000c1e1900 */
[----:B------:R-:W-:-:S03]  /*05b0*/  @P6 LOP3.LUT R13, R13, R26, RZ, 0x3c, !PT ;  /* 0x0000001a0d0d6212 */ /* 0x000fc600078e3cff */
        /* <DEDUP_REMOVED lines=9> */
[----:B--2---:R-:W-:-:S03]  /*0650*/  @P4 LOP3.LUT R5, R5, R18, RZ, 0x3c, !PT ;  /* 0x0000001205054212 */ /* 0x004fc600078e3cff */
        /* <DEDUP_REMOVED lines=15> */
[----:B--2---:R-:W-:-:S04]  /*0750*/  @P6 LOP3.LUT R5, R5, R18, RZ, 0x3c, !PT ;  /* 0x0000001205056212 */ /* 0x004fc800078e3cff */
[----:B---3--:R-:W-:Y:S02]  /*0760*/  @P0 LOP3.LUT R5, R5, R22, RZ, 0x3c, !PT ;  /* 0x0000001605050212 */ /* 0x008fe400078e3cff */
[----:B----4-:R-:W-:-:S04]  /*0770*/  @P6 LOP3.LUT R3, R3, R20, RZ, 0x3c, !PT ;  /* 0x0000001403036212 */ /* 0x010fc800078e3cff */
[----:B------:R-:W-:Y:S02]  /*0780*/  @P0 LOP3.LUT R3, R3, R26, RZ, 0x3c, !PT ;  /* 0x0000001a03030212 */ /* 0x000fe400078e3cff */
[----:B------:R-:W-:Y:S02]  /*0790*/  @P6 LOP3.LUT R2, R2, R21, RZ, 0x3c, !PT ;  /* 0x0000001502026212 */ /* 0x000fe400078e3cff */
[----:B------:R-:W-:Y:S02]  /*07a0*/  @P6 LOP3.LUT R4, R4, R19, RZ, 0x3c, !PT ;  /* 0x0000001304046212 */ /* 0x000fe400078e3cff */
[----:B------:R-:W-:Y:S02]  /*07b0*/  @P0 LOP3.LUT R2, R2, R25, RZ, 0x3c, !PT ;  /* 0x0000001902020212 */ /* 0x000fe400078e3cff */
[----:B------:R-:W-:Y:S02]  /*07c0*/  @P0 LOP3.LUT R4, R4, R23, RZ, 0x3c, !PT ;  /* 0x0000001704040212 */ /* 0x000fe400078e3cff */
[----:B------:R-:W-:-:S13]  /*07d0*/  R2P PR, R24.B1, 0x7f ;  /* 0x0000007f18007804 */ /* 0x000fda0000001000 */
[----:B------:R-:W2:Y:S04]  /*07e0*/  @P0 LDG.E R18, desc[UR4][R8.64+0xa0] ;  /* 0x0000a00408120981 */ /* 0x000ea8000c1e1900 */
[----:B------:R-:W3:Y:S04]  /*07f0*/  @P1 LDG.E R20, desc[UR4][R8.64+0xb4] ;  /* 0x0000b40408141981 */ /* 0x000ee8000c1e1900 */
[----:B------:R-:W4:Y:S04]  /*0800*/  @P2 LDG.E R26, desc[UR4][R8.64+0xc8] ;  /* 0x0000c804081a2981 */ /* 0x000f28000c1e1900 */
[----:B------:R-:W4:Y:S04]  /*0810*/  @P3 LDG.E R28, desc[UR4][R8.64+0xdc] ;  /* 0x0000dc04081c3981 */ /* 0x000f28000c1e1900 */
[----:B------:R-:W4:Y:S04]  /*0820*/  @P0 LDG.E R19, desc[UR4][R8.64+0xa4] ;  /* 0x0000a40408130981 */ /* 0x000f28000c1e1900 */
[----:B------:R-:W4:Y:S04]  /*0830*/  @P0 LDG.E R22, desc[UR4][R8.64+0xb0] ;  /* 0x0000b00408160981 */ /* 0x000f28000c1e1900 */
[----:B------:R-:W4:Y:S04]  /*0840*/  @P4 LDG.E R25, desc[UR4][R8.64+0xf0] ;  /* 0x0000f00408194981 */ /* 0x000f28000c1e1900 */
[----:B------:R-:W4:Y:S04]  /*0850*/  @P0 LDG.E R21, desc[UR4][R8.64+0xac] ;  /* 0x0000ac0408150981 */ /* 0x000f28000c1e1900 */
[----:B------:R-:W4:Y:S01]  /*0860*/  @P1 LDG.E R23, desc[UR4][R8.64+0xb8] ;  /* 0x0000b80408171981 */ /* 0x000f22000c1e1900 */
[----:B--2---:R-:W-:-:S03]  /*0870*/  @P0 LOP3.LUT R13, R13, R18, RZ, 0x3c, !PT ;  /* 0x000000120d0d0212 */ /* 0x004fc600078e3cff */
[----:B------:R-:W2:Y:S01]  /*0880*/  @P1 LDG.E R18, desc[UR4][R8.64+0xbc] ;  /* 0x0000bc0408121981 */ /* 0x000ea2000c1e1900 */
[----:B---3--:R-:W-:-:S03]  /*0890*/  @P1 LOP3.LUT R13, R13, R20, RZ, 0x3c, !PT ;  /* 0x000000140d0d1212 */ /* 0x008fc600078e3cff */
[----:B------:R-:W3:Y:S01]  /*08a0*/  @P0 LDG.E R20, desc[UR4][R8.64+0xa8] ;  /* 0x0000a80408140981 */ /* 0x000ee2000c1e1900 */
[----:B----4-:R-:W-:-:S03]  /*08b0*/  @P2 LOP3.LUT R13, R13, R26, RZ, 0x3c, !PT ;  /* 0x0000001a0d0d2212 */ /* 0x010fc600078e3cff */
[----:B------:R-:W4:Y:S01]  /*08c0*/  @P5 LDG.E R26, desc[UR4][R8.64+0x104] ;  /* 0x00010404081a5981 */ /* 0x000f22000c1e1900 */
[----:B------:R-:W-:Y:S02]  /*08d0*/  @P3 LOP3.LUT R13, R13, R28, RZ, 0x3c, !PT ;  /* 0x0000001c0d0d3212 */ /* 0x000fe400078e3cff */
[----:B------:R-:W-:Y:S02]  /*08e0*/  @P0 LOP3.LUT R4, R4, R19, RZ, 0x3c, !PT ;  /* 0x0000001304040212 */ /* 0x000fe400078e3cff */
        /* <DEDUP_REMOVED lines=9> */
[----:B---3--:R-:W-:-:S03]  /*0980*/  @P0 LOP3.LUT R5, R5, R20, RZ, 0x3c, !PT ;  /* 0x0000001405050212 */ /* 0x008fc600078e3cff */
[----:B------:R-:W3:Y:S01]  /*0990*/  @P1 LDG.E R20, desc[UR4][R8.64+0xc4] ;  /* 0x0000c40408141981 */ /* 0x000ee2000c1e1900 */
[----:B--2---:R-:W-:-:S03]  /*09a0*/  @P1 LOP3.LUT R5, R5, R18, RZ, 0x3c, !PT ;  /* 0x0000001205051212 */ /* 0x004fc600078e3cff */
[----:B------:R-:W2:Y:S01]  /*09b0*/  @P3 LDG.E R18, desc[UR4][R8.64+0xe4] ;  /* 0x0000e40408123981 */ /* 0x000ea2000c1e1900 */
[----:B------:R-:W-:Y:S02]  /*09c0*/  LOP3.LUT P0, RZ, R24, 0x8000, RZ, 0xc0, !PT ;  /* 0x0000800018ff7812 */ /* 0x000fe4000780c0ff */
[----:B----4-:R-:W-:Y:S01]  /*09d0*/  @P5 LOP3.LUT R13, R13, R26, RZ, 0x3c, !PT ;  /* 0x0000001a0d0d5212 */ /* 0x010fe200078e3cff */
[----:B------:R-:W4:Y:S04]  /*09e0*/  @P2 LDG.E R24, desc[UR4][R8.64+0xd8] ;  /* 0x0000d80408182981 */ /* 0x000f28000c1e1900 */
[----:B------:R-:W4:Y:S01]  /*09f0*/  @P6 LDG.E R26, desc[UR4][R8.64+0x118] ;  /* 0x00011804081a6981 */ /* 0x000f22000c1e1900 */
[----:B------:R-:W-:Y:S02]  /*0a00*/  @P1 LOP3.LUT R2, R2, R19, RZ, 0x3c, !PT ;  /* 0x0000001302021212 */ /* 0x000fe400078e3cff */
[----:B------:R-:W-:Y:S01]  /*0a10*/  @P2 LOP3.LUT R5, R5, R22, RZ, 0x3c, !PT ;  /* 0x0000001605052212 */ /* 0x000fe200078e3cff */
[----:B------:R-:W4:Y:S04]  /*0a20*/  @P3 LDG.E R19, desc[UR4][R8.64+0xe8] ;  /* 0x0000e80408133981 */ /* 0x000f28000c1e1900 */
[----:B------:R-:W4:Y:S01]  /*0a30*/  @P4 LDG.E R22, desc[UR4][R8.64+0xf8] ;  /* 0x0000f80408164981 */ /* 0x000f22000c1e1900 */
[----:B------:R-:W-:-:S03]  /*0a40*/  @P2 LOP3.LUT R4, R4, R21, RZ, 0x3c, !PT ;  /* 0x0000001504042212 */ /* 0x000fc600078e3cff */
[----:B------:R-:W4:Y:S01]  /*0a50*/  @P4 LDG.E R21, desc[UR4][R8.64+0xf4] ;  /* 0x0000f40408154981 */ /* 0x000f22000c1e1900 */
[----:B------:R-:W-:-:S03]  /*0a60*/  @P2 LOP3.LUT R2, R2, R23, RZ, 0x3c, !PT ;  /* 0x0000001702022212 */ /* 0x000fc600078e3cff */
[----:B------:R-:W4:Y:S01]  /*0a70*/  @P4 LDG.E R23, desc[UR4][R8.64+0xfc] ;  /* 0x0000fc0408174981 */ /* 0x000f22000c1e1900 */
[----:B------:R-:W-:-:S03]  /*0a80*/  @P3 LOP3.LUT R4, R4, R25, RZ, 0x3c, !PT ;  /* 0x0000001904043212 */ /* 0x000fc600078e3cff */
[----:B------:R-:W4:Y:S04]  /*0a90*/  @P5 LDG.E R25, desc[UR4][R8.64+0x108] ;  /* 0x0001080408195981 */ /* 0x000f28000c1e1900 */
[----:B------:R-:W4:Y:S01]  /*0aa0*/  @P0 LDG.E R27, desc[UR4][R8.64+0x138] ;  /* 0x00013804081b0981 */ /* 0x000f22000c1e1900 */
[----:B---3--:R-:W-:-:S03]  /*0ab0*/  @P1 LOP3.LUT R3, R3, R20, RZ, 0x3c, !PT ;  /* 0x0000001403031212 */ /* 0x008fc600078e3cff */
[----:B------:R-:W3:Y:S01]  /*0ac0*/  @P3 LDG.E R20, desc[UR4][R8.64+0xec] ;  /* 0x0000ec0408143981 */ /* 0x000ee2000c1e1900 */
[----:B--2---:R-:W-:-:S03]  /*0ad0*/  @P3 LOP3.LUT R5, R5, R18, RZ, 0x3c, !PT ;  /* 0x0000001205053212 */ /* 0x004fc600078e3cff */
[----:B------:R-:W2:Y:S01]  /*0ae0*/  @P5 LDG.E R18, desc[UR4][R8.64+0x10c] ;  /* 0x00010c0408125981 */ /* 0x000ea2000c1e1900 */
        /* <DEDUP_REMOVED lines=22> */
[----:B------:R-:W-:-:S05]  /*0c50*/  VIADD R17, R17, 0x10 ;  /* 0x0000001011117836 */ /* 0x000fca0000000000 */
[----:B------:R-:W-:Y:S02]  /*0c60*/  ISETP.NE.AND P1, PT, R17, 0x20, PT ;  /* 0x000000201100780c */ /* 0x000fe40003f25270 */
[----:B------:R-:W-:Y:S02]  /*0c70*/  @P5 LOP3.LUT R2, R2, R19, RZ, 0x3c, !PT ;  /* 0x0000001302025212 */ /* 0x000fe400078e3cff */
[----:B------:R-:W-:Y:S02]  /*0c80*/  @P6 LOP3.LUT R4, R4, R21, RZ, 0x3c, !PT ;  /* 0x0000001504046212 */ /* 0x000fe400078e3cff */
[----:B------:R-:W-:Y:S02]  /*0c90*/  @P6 LOP3.LUT R5, R5, R22, RZ, 0x3c, !PT ;  /* 0x0000001605056212 */ /* 0x000fe400078e3cff */
[----:B------:R-:W-:Y:S02]  /*0ca0*/  @P6 LOP3.LUT R2, R2, R23, RZ, 0x3c, !PT ;  /* 0x0000001702026212 */ /* 0x000fe400078e3cff */
[----:B------:R-:W-:-:S02]  /*0cb0*/  @P0 LOP3.LUT R4, R4, R25, RZ, 0x3c, !PT ;  /* 0x0000001904040212 */ /* 0x000fc400078e3cff */
[----:B------:R-:W-:Y:S02]  /*0cc0*/  @P0 LOP3.LUT R2, R2, R27, RZ, 0x3c, !PT ;  /* 0x0000001b02020212 */ /* 0x000fe400078e3cff */
[----:B---3--:R-:W-:-:S04]  /*0cd0*/  @P5 LOP3.LUT R3, R3, R20, RZ, 0x3c, !PT ;  /* 0x0000001403035212 */ /* 0x008fc800078e3cff */
[----:B--2---:R-:W-:Y:S02]  /*0ce0*/  @P6 LOP3.LUT R3, R3, R18, RZ, 0x3c, !PT ;  /* 0x0000001203036212 */ /* 0x004fe400078e3cff */
[----:B----4-:R-:W-:Y:S02]  /*0cf0*/  @P0 LOP3.LUT R5, R5, R24, RZ, 0x3c, !PT ;  /* 0x0000001805050212 */ /* 0x010fe400078e3cff */
[----:B------:R-:W-:Y:S01]  /*0d00*/  @P0 LOP3.LUT R3, R3, R26, RZ, 0x3c, !PT ;  /* 0x0000001a03030212 */ /* 0x000fe200078e3cff */
[----:B------:R-:W-:Y:S06]  /*0d10*/  @P1 BRA `(.L_x_5) ;  /* 0xfffffff400481947 */ /* 0x000fec000383ffff */
[----:B------:R-:W-:-:S05]  /*0d20*/  VIADD R15, R15, 0x1 ;  /* 0x000000010f0f7836 */ /* 0x000fca0000000000 */
[----:B------:R-:W-:-:S13]  /*0d30*/  ISETP.NE.AND P0, PT, R15, 0x5, PT ;  /* 0x000000050f00780c */ /* 0x000fda0003f05270 */
[----:B------:R-:W-:Y:S05]  /*0d40*/  @P0 BRA `(.L_x_6) ;  /* 0xfffffff400240947 */ /* 0x000fea000383ffff */
[----:B------:R-:W0:Y:S01]  /*0d50*/  LDC.64 R8, c[0x0][0x380] ;  /* 0x0000e000ff087b82 */ /* 0x000e220000000a00 */
[----:B------:R-:W-:Y:S01]  /*0d60*/  VIADD R12, R12, 0x1 ;  /* 0x000000010c0c7836 */ /* 0x000fe20000000000 */
[----:B------:R-:W-:-:S04]  /*0d70*/  LOP3.LUT R15, R0, 0x3, RZ, 0xc0, !PT ;  /* 0x00000003000f7812 */ /* 0x000fc800078ec0ff */
[----:B------:R-:W-:Y:S01]  /*0d80*/  ISETP.GE.U32.AND P0, PT, R12, R15, PT ;  /* 0x0000000f0c00720c */ /* 0x000fe20003f06070 */
[----:B0-----:R-:W-:-:S05]  /*0d90*/  IMAD.WIDE.U32 R8, R14, 0x30, R8 ;  /* 0x000000300e087825 */ /* 0x001fca00078e0008 */
[----:B------:R0:W-:Y:S04]  /*0da0*/  STG.E.64 desc[UR4][R8.64+0x8], R4 ;  /* 0x0000080408007986 */ /* 0x0001e8000c101b04 */
[----:B------:R0:W-:Y:S04]  /*0db0*/  STG.E.64 desc[UR4][R8.64+0x10], R2 ;  /* 0x0000100208007986 */ /* 0x0001e8000c101b04 */
[----:B------:R0:W-:Y:S01]  /*0dc0*/  STG.E desc[UR4][R8.64+0x4], R13 ;  /* 0x0000040d08007986 */ /* 0x0001e2000c101904 */
[----:B------:R-:W-:Y:S05]  /*0dd0*/  @!P0 BRA `(.L_x_7) ;  /* 0xfffffff000f08947 */ /* 0x000fea000383ffff */
.L_x_4:
[----:B------:R-:W-:Y:S05]  /*0de0*/  BSYNC.RECONVERGENT B1 ;  /* 0x0000000000017941 */ /* 0x000fea0003800200 */
.L_x_3:
[----:B------:R-:W-:Y:S01]  /*0df0*/  ISETP.GT.U32.AND P0, PT, R0, 0x3, PT ;  /* 0x000000030000780c */ /* 0x000fe20003f04070 */
[----:B------:R-:W-:Y:S01]  /*0e00*/  VIADD R10, R10, 0x1 ;  /* 0x000000010a0a7836 */ /* 0x000fe20000000000 */
[--C-:B------:R-:W-:Y:S02]  /*0e10*/  SHF.R.U64 R0, R0, 0x2, R11.reuse ;  /* 0x0000000200007819 */ /* 0x100fe4000000120b */
[----:B------:R-:W-:Y:S02]  /*0e20*/  ISETP.GT.U32.AND.EX P0, PT, R11, RZ, PT, P0 ;  /* 0x000000ff0b00720c */ /* 0x000fe40003f04100 */
[----:B------:R-:W-:-:S11]  /*0e30*/  SHF.R.U32.HI R11, RZ, 0x2, R11 ;  /* 0x00000002ff0b7819 */ /* 0x000fd6000001160b */
[----:B------:R-:W-:Y:S05]  /*0e40*/  @P0 BRA `(.L_x_8) ;  /* 0xfffffff000b40947 */ /* 0x000fea000383ffff */
.L_x_2:
[----:B------:R-:W-:Y:S05]  /*0e50*/  BSYNC.RECONVERGENT B0 ;  /* 0x0000000000007941 */ /* 0x000fea0003800200 */
.L_x_1:
[----:B0-----:R-:W0:Y:S01]  /*0e60*/  S2R R5, SR_TID.X ;  /* 0x0000000000057919 */ /* 0x001e220000002100 */
[----:B------:R-:W0:Y:S02]  /*0e70*/  LDC.64 R2, c[0x0][0x380] ;  /* 0x0000e000ff027b82 */ /* 0x000e240000000a00 */
[----:B0-----:R-:W-:-:S05]  /*0e80*/  IMAD.WIDE.U32 R2, R5, 0x30, R2 ;  /* 0x0000003005027825 */ /* 0x001fca00078e0002 */
[----:B------:R-:W-:Y:S04]  /*0e90*/  STG.E.64 desc[UR4][R2.64+0x18], RZ ;  /* 0x000018ff02007986 */ /* 0x000fe8000c101b04 */
[----:B------:R-:W-:Y:S04]  /*0ea0*/  STG.E desc[UR4][R2.64+0x20], RZ ;  /* 0x000020ff02007986 */ /* 0x000fe8000c101904 */
[----:B------:R-:W-:Y:S01]  /*0eb0*/  STG.E.64 desc[UR4][R2.64+0x28], RZ ;  /* 0x000028ff02007986 */ /* 0x000fe2000c101b04 */
[----:B------:R-:W-:Y:S05]  /*0ec0*/  EXIT ;  /* 0x000000000000794d */ /* 0x000fea0003800000 */
.L_x_9:
        /* <DEDUP_REMOVED lines=11> */
.L_x_64:


//--------------------- .text._Z16updatePheromonesPfS_di --------------------------
	.section	.text._Z16updatePheromonesPfS_di,"ax",@progbits
	.align	128
        .global         _Z16updatePheromonesPfS_di
        .type           _Z16updatePheromonesPfS_di,@function
        .size           _Z16updatePheromonesPfS_di,(.L_x_65 - _Z16updatePheromonesPfS_di)
        .other          _Z16updatePheromonesPfS_di,@"STO_CUDA_ENTRY STV_DEFAULT"
_Z16updatePheromonesPfS_di:
.text._Z16updatePheromonesPfS_di:
[----:B------:R-:W-:Y:S01]  /*0000*/  LDC R1, c[0x0][0x37c] ;  /* 0x0000df00ff017b82 */ /* 0x000fe20000000800 */
[----:B------:R-:W0:Y:S07]  /*0010*/  S2R R0, SR_TID.X ;  /* 0x0000000000007919 */ /* 0x000e2e0000002100 */
[----:B------:R-:W0:Y:S01]  /*0020*/  S2UR UR6, SR_CTAID.X ;  /* 0x00000000000679c3 */ /* 0x000e220000002500 */
[----:B------:R-:W1:Y:S07]  /*0030*/  LDCU.64 UR4, c[0x0][0x358] ;  /* 0x00006b00ff0477ac */ /* 0x000e6e0008000a00 */
[----:B------:R-:W0:Y:S08]  /*0040*/  LDC R5, c[0x0][0x360] ;  /* 0x0000d800ff057b82 */ /* 0x000e300000000800 */
[----:B------:R-:W2:Y:S08]  /*0050*/  LDC.64 R2, c[0x0][0x380] ;  /* 0x0000e000ff027b82 */ /* 0x000eb00000000a00 */
[----:B------:R-:W3:Y:S01]  /*0060*/  LDC.64 R8, c[0x0][0x388] ;  /* 0x0000e200ff087b82 */ /* 0x000ee20000000a00 */
[----:B0-----:R-:W-:-:S04]  /*0070*/  IMAD R5, R5, UR6, R0 ;  /* 0x0000000605057c24 */ /* 0x001fc8000f8e0200 */
[----:B--2---:R-:W-:-:S05]  /*0080*/  IMAD.WIDE R2, R5, 0x4, R2 ;  /* 0x0000000405027825 */ /* 0x004fca00078e0202 */
[----:B-1----:R-:W2:Y:S01]  /*0090*/  LDG.E R6, desc[UR4][R2.64] ;  /* 0x0000000402067981 */ /* 0x002ea2000c1e1900 */
[----:B---3--:R-:W-:Y:S02]  /*00a0*/  IMAD.WIDE R8, R5, 0x4, R8 ;  /* 0x0000000405087825 */ /* 0x008fe400078e0208 */
[----:B------:R-:W0:Y:S03]  /*00b0*/  LDC.64 R4, c[0x0][0x390] ;  /* 0x0000e400ff047b82 */ /* 0x000e260000000a00 */
[----:B------:R-:W3:Y:S04]  /*00c0*/  LDG.E R11, desc[UR4][R8.64] ;  /* 0x00000004080b7981 */ /* 0x000ee8000c1e1900 */
[----:B------:R-:W-:Y:S01]  /*00d0*/  STG.E desc[UR4][R8.64], RZ ;  /* 0x000000ff08007986 */ /* 0x000fe2000c101904 */
[----:B0-----:R-:W-:Y:S01]  /*00e0*/  DADD R4, -R4, 1 ;  /* 0x3ff0000004047429 */ /* 0x001fe20000000100 */
[----:B--2---:R-:W0:Y:S07]  /*00f0*/  F2F.F64.F32 R6, R6 ;  /* 0x0000000600067310 */ /* 0x004e2e0000201800 */
[----:B0-----:R-:W-:-:S10]  /*0100*/  DMUL R4, R4, R6 ;  /* 0x0000000604047228 */ /* 0x001fd40000000000 */
[----:B------:R-:W3:Y:S02]  /*0110*/  F2F.F32.F64 R4, R4 ;  /* 0x0000000400047310 */ /* 0x000ee40000301000 */
[----:B---3--:R-:W-:-:S05]  /*0120*/  FADD R11, R4, R11 ;  /* 0x0000000b040b7221 */ /* 0x008fca0000000000 */
[----:B------:R-:W-:Y:S01]  /*0130*/  STG.E desc[UR4][R2.64], R11 ;  /* 0x0000000b02007986 */ /* 0x000fe2000c101904 */
[----:B------:R-:W-:Y:S05]  /*0140*/  EXIT ;  /* 0x000000000000794d */ /* 0x000fea0003800000 */
.L_x_10:
        /* <DEDUP_REMOVED lines=11> */
.L_x_65:


//--------------------- .text._Z13constructPathPfS_PKfS1_P17curandStateXORWOWiffiS_Pi --------------------------
	.section	.text._Z13constructPathPfS_PKfS1_P17curandStateXORWOWiffiS_Pi,"ax",@progbits
	.align	128
        .global         _Z13constructPathPfS_PKfS1_P17curandStateXORWOWiffiS_Pi
        .type           _Z13constructPathPfS_PKfS1_P17curandStateXORWOWiffiS_Pi,@function
        .size           _Z13constructPathPfS_PKfS1_P17curandStateXORWOWiffiS_Pi,(.L_x_60 - _Z13constructPathPfS_PKfS1_P17curandStateXORWOWiffiS_Pi)
        .other          _Z13constructPathPfS_PKfS1_P17curandStateXORWOWiffiS_Pi,@"STO_CUDA_ENTRY STV_DEFAULT"
_Z13constructPathPfS_PKfS1_P17curandStateXORWOWiffiS_Pi:
.text._Z13constructPathPfS_PKfS1_P17curandStateXORWOWiffiS_Pi:
[----:B------:R-:W-:Y:S01]  /*0000*/  LDC R1, c[0x0][0x37c] ;  /* 0x0000df00ff017b82 */ /* 0x000fe20000000800 */
[----:B------:R-:W0:Y:S01]  /*0010*/  S2R R6, SR_TID.X ;  /* 0x0000000000067919 */ /* 0x000e220000002100 */
[----:B------:R-:W1:Y:S02]  /*0020*/  LDCU UR4, c[0x0][0x3a8] ;  /* 0x00007500ff0477ac */ /* 0x000e640008000800 */
[----:B-1----:R-:W-:-:S05]  /*0030*/  IMAD.U32 R3, RZ, RZ, UR4 ;  /* 0x00000004ff037e24 */ /* 0x002fca000f8e00ff */
[----:B0-----:R-:W-:-:S13]  /*0040*/  ISETP.GE.AND P0, PT, R6, R3, PT ;  /* 0x000000030600720c */ /* 0x001fda0003f06270 */
[----:B------:R-:W-:Y:S05]  /*0050*/  @P0 EXIT ;  /* 0x000000000000094d */ /* 0x000fea0003800000 */
[----:B------:R-:W0:Y:S01]  /*0060*/  S2UR UR6, SR_CgaCtaId ;  /* 0x00000000000679c3 */ /* 0x000e220000008800 */
[----:B------:R-:W-:Y:S01]  /*0070*/  UMOV UR4, 0x400 ;  /* 0x0000040000047882 */ /* 0x000fe20000000000 */
[----:B------:R-:W1:Y:S01]  /*0080*/  S2R R2, SR_CTAID.X ;  /* 0x0000000000027919 */ /* 0x000e620000002500 */
[----:B------:R-:W-:Y:S01]  /*0090*/  UIADD3 UR5, UPT, UPT, UR4, 0x810, URZ ;  /* 0x0000081004057890 */ /* 0x000fe2000fffe0ff */
[----:B------:R-:W-:Y:S01]  /*00a0*/  IMAD.MOV.U32 R0, RZ, RZ, 0x1 ;  /* 0x00000001ff007424 */ /* 0x000fe200078e00ff */
[----:B------:R-:W-:Y:S01]  /*00b0*/  ISETP.NE.AND P0, PT, R6, RZ, PT ;  /* 0x000000ff0600720c */ /* 0x000fe20003f05270 */
[----:B------:R-:W2:Y:S01]  /*00c0*/  LDCU.64 UR10, c[0x0][0x358] ;  /* 0x00006b00ff0a77ac */ /* 0x000ea20008000a00 */
[----:B------:R-:W-:Y:S01]  /*00d0*/  BSSY.RECONVERGENT B0, `(.L_x_11) ;  /* 0x0000030000007945 */ /* 0x000fe20003800200 */
[----:B------:R-:W1:Y:S01]  /*00e0*/  LDC.64 R4, c[0x0][0x3a0] ;  /* 0x0000e800ff047b82 */ /* 0x000e620000000a00 */
[----:B0-----:R-:W-:-:S09]  /*00f0*/  ULEA UR5, UR6, UR5, 0x18 ;  /* 0x0000000506057291 */ /* 0x001fd2000f8ec0ff */
[----:B------:R0:W-:Y:S01]  /*0100*/  STS.U8 [R6+UR5], R0 ;  /* 0x0000000006007988 */ /* 0x0001e20008000005 */
[----:B-1----:R-:W-:Y:S01]  /*0110*/  IMAD.WIDE.U32 R4, R2, 0x30, R4 ;  /* 0x0000003002047825 */ /* 0x002fe200078e0004 */
[----:B0-2---:R-:W-:Y:S06]  /*0120*/  @P0 BRA `(.L_x_12) ;  /* 0x0000000000a80947 */ /* 0x005fec0003800000 */
[----:B------:R-:W2:Y:S04]  /*0130*/  LDG.E.64 R14, desc[UR10][R4.64] ;  /* 0x0000000a040e7981 */ /* 0x000ea8000c1e1b00 */
[----:B------:R-:W3:Y:S04]  /*0140*/  LDG.E.64 R10, desc[UR10][R4.64+0x10] ;  /* 0x0000100a040a7981 */ /* 0x000ee8000c1e1b00 */
[----:B------:R-:W4:Y:S01]  /*0150*/  LDG.E.64 R8, desc[UR10][R4.64+0x8] ;  /* 0x0000080a04087981 */ /* 0x000f22000c1e1b00 */
[----:B------:R-:W0:Y:S01]  /*0160*/  I2F.U32.RP R16, R3 ;  /* 0x0000000300107306 */ /* 0x000e220000209000 */
[----:B------:R-:W-:Y:S01]  /*0170*/  ISETP.NE.U32.AND P1, PT, R3, RZ, PT ;  /* 0x000000ff0300720c */ /* 0x000fe20003f25070 */
[----:B------:R-:W-:-:S09]  /*0180*/  ULEA UR7, UR6, UR4, 0x18 ;  /* 0x0000000406077291 */ /* 0x000fd2000f8ec0ff */
[----:B------:R-:W-:Y:S01]  /*0190*/  STS [UR7+0x408], RZ ;  /* 0x000408ffff007988 */ /* 0x000fe20008000807 */
[----:B0-----:R-:W0:Y:S02]  /*01a0*/  MUFU.RCP R16, R16 ;  /* 0x0000001000107308 */ /* 0x001e240000001000 */
[----:B0-----:R-:W-:-:S06]  /*01b0*/  VIADD R13, R16, 0xffffffe ;  /* 0x0ffffffe100d7836 */ /* 0x001fcc0000000000 */
[----:B------:R-:W0:Y:S02]  /*01c0*/  F2I.FTZ.U32.TRUNC.NTZ R13, R13 ;  /* 0x0000000d000d7305 */ /* 0x000e24000021f000 */
[----:B0-----:R-:W-:Y:S01]  /*01d0*/  IMAD.MOV R18, RZ, RZ, -R13 ;  /* 0x000000ffff127224 */ /* 0x001fe200078e0a0d */
[----:B--2---:R-:W-:Y:S02]  /*01e0*/  SHF.R.U32.HI R0, RZ, 0x2, R15 ;  /* 0x00000002ff007819 */ /* 0x004fe4000001160f */
[----:B------:R-:W-:Y:S02]  /*01f0*/  IADD3 R14, PT, PT, R14, 0x587c5, RZ ;  /* 0x000587c50e0e7810 */ /* 0x000fe40007ffe0ff */
[----:B------:R-:W-:Y:S01]  /*0200*/  LOP3.LUT R0, R0, R15, RZ, 0x3c, !PT ;  /* 0x0000000f00007212 */ /* 0x000fe200078e3cff */
[----:B---3--:R-:W-:Y:S01]  /*0210*/  IMAD.SHL.U32 R7, R11, 0x10, RZ ;  /* 0x000000100b077824 */ /* 0x008fe200078e00ff */
[----:B------:R-:W-:Y:S01]  /*0220*/  MOV R16, R11 ;  /* 0x0000000b00107202 */ /* 0x000fe20000000f00 */
[----:B----4-:R-:W-:-:S02]  /*0230*/  IMAD.MOV.U32 R15, RZ, RZ, R8 ;  /* 0x000000ffff0f7224 */ /* 0x010fc400078e0008 */
[----:B------:R-:W-:-:S03]  /*0240*/  IMAD.SHL.U32 R12, R0, 0x2, RZ ;  /* 0x00000002000c7824 */ /* 0x000fc600078e00ff */
[----:B------:R0:W-:Y:S02]  /*0250*/  STG.E.64 desc[UR10][R4.64], R14 ;  /* 0x0000000e04007986 */ /* 0x0001e4000c101b0a */
[----:B------:R-:W-:Y:S01]  /*0260*/  LOP3.LUT R12, R0, R12, R7, 0x96, !PT ;  /* 0x0000000c000c7212 */ /* 0x000fe200078e9607 */
[----:B------:R-:W-:-:S03]  /*0270*/  IMAD R7, R18, R3, RZ ;  /* 0x0000000312077224 */ /* 0x000fc600078e02ff */
[----:B------:R-:W-:Y:S01]  /*0280*/  LOP3.LUT R17, R12, R11, RZ, 0x3c, !PT ;  /* 0x0000000b0c117212 */ /* 0x000fe200078e3cff */
[----:B------:R-:W-:Y:S02]  /*0290*/  IMAD.MOV.U32 R12, RZ, RZ, RZ ;  /* 0x000000ffff0c7224 */ /* 0x000fe400078e00ff */
[----:B------:R-:W-:Y:S02]  /*02a0*/  IMAD.MOV.U32 R11, RZ, RZ, R10 ;  /* 0x000000ffff0b7224 */ /* 0x000fe400078e000a */
[----:B------:R-:W-:Y:S01]  /*02b0*/  IMAD.HI.U32 R13, R13, R7, R12 ;  /* 0x000000070d0d7227 */ /* 0x000fe200078e000c */
[----:B------:R0:W-:Y:S03]  /*02c0*/  STG.E.64 desc[UR10][R4.64+0x10], R16 ;  /* 0x0000101004007986 */ /* 0x0001e6000c101b0a */
[----:B------:R-:W-:Y:S02]  /*02d0*/  IMAD.IADD R0, R17, 0x1, R14 ;  /* 0x0000000111007824 */ /* 0x000fe400078e020e */
[----:B------:R-:W-:-:S02]  /*02e0*/  IMAD.MOV.U32 R10, RZ, RZ, R9 ;  /* 0x000000ffff0a7224 */ /* 0x000fc400078e0009 */
[----:B------:R-:W-:-:S03]  /*02f0*/  IMAD.HI.U32 R13, R13, R0, RZ ;  /* 0x000000000d0d7227 */ /* 0x000fc600078e00ff */
[----:B------:R0:W-:Y:S01]  /*0300*/  STG.E.64 desc[UR10][R4.64+0x8], R10 ;  /* 0x0000080a04007986 */ /* 0x0001e2000c101b0a */
[----:B------:R-:W-:-:S04]  /*0310*/  IMAD.MOV R13, RZ, RZ, -R13 ;  /* 0x000000ffff0d7224 */ /* 0x000fc800078e0a0d */
[----:B------:R-:W-:-:S05]  /*0320*/  IMAD R12, R3, R13, R0 ;  /* 0x0000000d030c7224 */ /* 0x000fca00078e0200 */
[----:B------:R-:W-:-:S13]  /*0330*/  ISETP.GE.U32.AND P0, PT, R12, R3, PT ;  /* 0x000000030c00720c */ /* 0x000fda0003f06070 */
[----:B------:R-:W-:-:S05]  /*0340*/  @P0 IMAD.IADD R12, R12, 0x1, -R3 ;  /* 0x000000010c0c0824 */ /* 0x000fca00078e0a03 */
[----:B------:R-:W-:-:S13]  /*0350*/  ISETP.GE.U32.AND P0, PT, R12, R3, PT ;  /* 0x000000030c00720c */ /* 0x000fda0003f06070 */
[----:B------:R-:W-:Y:S01]  /*0360*/  @P0 IMAD.IADD R12, R12, 0x1, -R3 ;  /* 0x000000010c0c0824 */ /* 0x000fe200078e0a03 */
[----:B------:R-:W-:-:S05]  /*0370*/  @!P1 LOP3.LUT R12, RZ, R3, RZ, 0x33, !PT ;  /* 0x00000003ff0c9212 */ /* 0x000fca00078e33ff */
[----:B------:R-:W-:Y:S01]  /*0380*/  IMAD.MOV.U32 R13, RZ, RZ, R12 ;  /* 0x000000ffff0d7224 */ /* 0x000fe200078e000c */
[----:B------:R0:W-:Y:S04]  /*0390*/  STS [UR7], R12 ;  /* 0x0000000cff007988 */ /* 0x0001e80008000807 */
[----:B------:R0:W-:Y:S04]  /*03a0*/  STS.64 [UR7+0x400], R12 ;  /* 0x0004000cff007988 */ /* 0x0001e80008000a07 */
[----:B------:R0:W-:Y:S04]  /*03b0*/  STS.U8 [R12+UR5], RZ ;  /* 0x000000ff0c007988 */ /* 0x0001e80008000005 */
[----:B------:R-:W-:Y:S01]  /*03c0*/  STS [UR7+0x80c], RZ ;  /* 0x00080cffff007988 */ /* 0x000fe20008000807 */
.L_x_12:
[----:B------:R-:W-:Y:S05]  /*03d0*/  BSYNC.RECONVERGENT B0 ;  /* 0x0000000000007941 */ /* 0x000fea0003800200 */
.L_x_11:
[----:B------:R-:W-:Y:S01]  /*03e0*/  BAR.SYNC.DEFER_BLOCKING 0x0 ;  /* 0x0000000000007b1d */ /* 0x000fe20000010000 */
[----:B------:R-:W-:-:S13]  /*03f0*/  ISETP.GE.U32.AND P0, PT, R3, 0x2, PT ;  /* 0x000000020300780c */ /* 0x000fda0003f06070 */
[----:B------:R-:W-:Y:S05]  /*0400*/  @!P0 BRA `(.L_x_13) ;  /* 0x0000000800188947 */ /* 0x000fea0003800000 */
[----:B------:R-:W-:Y:S01]  /*0410*/  UIADD3 UR4, UPT, UPT, UR4, 0x40c, URZ ;  /* 0x0000040c04047890 */ /* 0x000fe2000fffe0ff */
[----:B------:R-:W-:-:S03]  /*0420*/  UMOV UR8, 0x1 ;  /* 0x0000000100087882 */ /* 0x000fc60000000000 */
[----:B------:R-:W-:-:S06]  /*0430*/  ULEA UR4, UR6, UR4, 0x18 ;  /* 0x0000000406047291 */ /* 0x000fcc000f8ec0ff */
[----:B------:R-:W-:-:S07]  /*0440*/  LEA R7, R6, UR4, 0x2 ;  /* 0x0000000406077c11 */ /* 0x000fce000f8e10ff */
.L_x_26:
[----:B0-----:R-:W1:Y:S01]  /*0450*/  LDS.U8 R0, [R6+UR5] ;  /* 0x0000000506007984 */ /* 0x001e620008000000 */
[----:B------:R-:W-:Y:S01]  /*0460*/  BSSY.RECONVERGENT B0, `(.L_x_14) ;  /* 0x000002a000007945 */ /* 0x000fe20003800200 */
[----:B-1----:R-:W-:-:S13]  /*0470*/  ISETP.NE.AND P0, PT, R0, 0x1, PT ;  /* 0x000000010000780c */ /* 0x002fda0003f05270 */
[----:B--2---:R-:W-:Y:S05]  /*0480*/  @P0 BRA `(.L_x_15) ;  /* 0x00000000009c0947 */ /* 0x004fea0003800000 */
[----:B0-----:R-:W0:Y:S01]  /*0490*/  S2R R15, SR_CgaCtaId ;  /* 0x00000000000f7919 */ /* 0x001e220000008800 */
[----:B------:R-:W-:Y:S01]  /*04a0*/  MOV R14, 0x400 ;  /* 0x00000400000e7802 */ /* 0x000fe20000000f00 */
[----:B------:R-:W1:Y:S01]  /*04b0*/  LDC.64 R8, c[0x0][0x380] ;  /* 0x0000e000ff087b82 */ /* 0x000e620000000a00 */
[----:B------:R-:W2:Y:S01]  /*04c0*/  LDCU UR6, c[0x0][0x3ac] ;  /* 0x00007580ff0677ac */ /* 0x000ea20008000800 */
[----:B------:R-:W3:Y:S06]  /*04d0*/  LDCU UR7, c[0x0][0x3b0] ;  /* 0x00007600ff0777ac */ /* 0x000eec0008000800 */
[----:B------:R-:W4:Y:S01]  /*04e0*/  LDC.64 R10, c[0x0][0x398] ;  /* 0x0000e600ff0a7b82 */ /* 0x000f220000000a00 */
[----:B0-----:R-:W-:-:S05]  /*04f0*/  LEA R13, R15, R14, 0x18 ;  /* 0x0000000e0f0d7211 */ /* 0x001fca00078ec0ff */
[----:B------:R-:W0:Y:S02]  /*0500*/  LDS R3, [R13+0x400] ;  /* 0x000400000d037984 */ /* 0x000e240000000800 */
[----:B0-----:R-:W-:-:S04]  /*0510*/  IMAD R3, R3, 0x100, R6 ;  /* 0x0000010003037824 */ /* 0x001fc800078e0206 */
[----:B-1----:R-:W-:-:S04]  /*0520*/  IMAD.WIDE R8, R3, 0x4, R8 ;  /* 0x0000000403087825 */ /* 0x002fc800078e0208 */
[----:B----4-:R-:W-:Y:S01]  /*0530*/  IMAD.WIDE R10, R3, 0x4, R10 ;  /* 0x00000004030a7825 */ /* 0x010fe200078e020a */
[----:B------:R0:W4:Y:S04]  /*0540*/  LDG.E R0, desc[UR10][R8.64] ;  /* 0x0000000a08007981 */ /* 0x000128000c1e1900 */
[----:B------:R-:W5:Y:S01]  /*0550*/  LDG.E R12, desc[UR10][R10.64] ;  /* 0x0000000a0a0c7981 */ /* 0x000f62000c1e1900 */
[----:B0-----:R-:W-:-:S04]  /*0560*/  IADD3 R8, PT, PT, R14, 0x80c, RZ ;  /* 0x0000080c0e087810 */ /* 0x001fc80007ffe0ff */
[----:B------:R-:W-:Y:S02]  /*0570*/  LEA R8, R15, R8, 0x18 ;  /* 0x000000080f087211 */ /* 0x000fe400078ec0ff */
[----:B----4-:R-:W-:Y:S02]  /*0580*/  FSETP.GEU.AND P0, PT, |R0|, 1.175494350822287508e-38, PT ;  /* 0x008000000000780b */ /* 0x010fe40003f0e200 */
[----:B-----5:R-:W-:-:S11]  /*0590*/  FSETP.GEU.AND P1, PT, |R12|, 1.175494350822287508e-38, PT ;  /* 0x008000000c00780b */ /* 0x020fd60003f2e200 */
[----:B------:R-:W-:Y:S02]  /*05a0*/  @!P0 FMUL R0, R0, 16777216 ;  /* 0x4b80000000008820 */ /* 0x000fe40000400000 */
[----:B------:R-:W-:Y:S02]  /*05b0*/  @!P1 FMUL R12, R12, 16777216 ;  /* 0x4b8000000c0c9820 */ /* 0x000fe40000400000 */
[----:B------:R-:W0:Y:S08]  /*05c0*/  MUFU.LG2 R3, R0 ;  /* 0x0000000000037308 */ /* 0x000e300000000c00 */
[----:B------:R-:W1:Y:S01]  /*05d0*/  MUFU.LG2 R13, R12 ;  /* 0x0000000c000d7308 */ /* 0x000e620000000c00 */
[----:B0-----:R-:W-:-:S04]  /*05e0*/  @!P0 FADD R3, R3, -24 ;  /* 0xc1c0000003038421 */ /* 0x001fc80000000000 */
[----:B--2---:R-:W-:Y:S01]  /*05f0*/  FMUL R3, R3, UR6 ;  /* 0x0000000603037c20 */ /* 0x004fe20008400000 */
[----:B-1----:R-:W-:-:S04]  /*0600*/  @!P1 FADD R13, R13, -24 ;  /* 0xc1c000000d0d9421 */ /* 0x002fc80000000000 */
[----:B------:R-:W-:Y:S01]  /*0610*/  FSETP.GEU.AND P0, PT, R3, -126, PT ;  /* 0xc2fc00000300780b */ /* 0x000fe20003f0e000 */
[----:B---3--:R-:W-:-:S05]  /*0620*/  FMUL R13, R13, UR7 ;  /* 0x000000070d0d7c20 */ /* 0x008fca0008400000 */
[----:B------:R-:W-:-:S07]  /*0630*/  FSETP.GEU.AND P1, PT, R13, -126, PT ;  /* 0xc2fc00000d00780b */ /* 0x000fce0003f2e000 */
[----:B------:R-:W-:-:S04]  /*0640*/  @!P0 FMUL R3, R3, 0.5 ;  /* 0x3f00000003038820 */ /* 0x000fc80000400000 */
[----:B------:R-:W0:Y:S02]  /*0650*/  MUFU.EX2 R0, R3 ;  /* 0x0000000300007308 */ /* 0x000e240000000800 */
[----:B------:R-:W-:-:S06]  /*0660*/  @!P1 FMUL R13, R13, 0.5 ;  /* 0x3f0000000d0d9820 */ /* 0x000fcc0000400000 */
[----:B------:R-:W1:Y:S01]  /*0670*/  MUFU.EX2 R9, R13 ;  /* 0x0000000d00097308 */ /* 0x000e620000000800 */
[----:B0-----:R-:W-:Y:S01]  /*0680*/  @!P0 FMUL R0, R0, R0 ;  /* 0x0000000000008220 */ /* 0x001fe20000400000 */
[----:B-1----:R-:W-:-:S04]  /*0690*/  @!P1 FMUL R9, R9, R9 ;  /* 0x0000000909099220 */ /* 0x002fc80000400000 */
[----:B------:R-:W-:-:S05]  /*06a0*/  FMUL R0, R0, R9 ;  /* 0x0000000900007220 */ /* 0x000fca0000400000 */
[----:B------:R0:W-:Y:S02]  /*06b0*/  STS [R7], R0 ;  /* 0x0000000007007388 */ /* 0x0001e40000000800 */
.L_x_16:
[----:B------:R-:W1:Y:S02]  /*06c0*/  LDS R10, [R8] ;  /* 0x00000000080a7984 */ /* 0x000e640000000800 */
[----:B-1----:R-:W-:-:S05]  /*06d0*/  FADD R11, R0, R10 ;  /* 0x0000000a000b7221 */ /* 0x002fca0000000000 */
[----:B------:R-:W1:Y:S02]  /*06e0*/  ATOMS.CAST.SPIN P0, [R8], R10, R11 ;  /* 0x0000000a0800758d */ /* 0x000e64000180000b */
[----:B-1----:R-:W-:Y:S05]  /*06f0*/  @!P0 BRA `(.L_x_16) ;  /* 0xfffffffc00f08947 */ /* 0x002fea000383ffff */
.L_x_15:
[----:B------:R-:W-:Y:S05]  /*0700*/  BSYNC.RECONVERGENT B0 ;  /* 0x0000000000007941 */ /* 0x000fea0003800200 */
.L_x_14:
[----:B------:R-:W-:Y:S01]  /*0710*/  BAR.SYNC.DEFER_BLOCKING 0x0 ;  /* 0x0000000000007b1d */ /* 0x000fe20000010000 */
[----:B------:R-:W-:-:S05]  /*0720*/  ISETP.NE.AND P0, PT, R6, RZ, PT ;  /* 0x000000ff0600720c */ /* 0x000fca0003f05270 */
[----:B------:R-:W1:Y:S01]  /*0730*/  LDCU UR9, c[0x0][0x3a8] ;  /* 0x00007500ff0977ac */ /* 0x000e620008000800 */
[----:B------:R-:W-:Y:S07]  /*0740*/  BSSY.RECONVERGENT B0, `(.L_x_17) ;  /* 0x000004c000007945 */ /* 0x000fee0003800200 */
[----:B------:R-:W-:Y:S05]  /*0750*/  @P0 BRA `(.L_x_18) ;  /* 0x0000000400280947 */ /* 0x000fea0003800000 */
[----:B0-----:R-:W2:Y:S04]  /*0760*/  LDG.E.64 R10, desc[UR10][R4.64] ;  /* 0x0000000a040a7981 */ /* 0x001ea8000c1e1b00 */
[----:B------:R-:W3:Y:S04]  /*0770*/  LDG.E.64 R8, desc[UR10][R4.64+0x10] ;  /* 0x0000100a04087981 */ /* 0x000ee8000c1e1b00 */
[----:B------:R-:W4:Y:S01]  /*0780*/  LDG.E.64 R14, desc[UR10][R4.64+0x8] ;  /* 0x0000080a040e7981 */ /* 0x000f22000c1e1b00 */
[----:B------:R-:W0:Y:S01]  /*0790*/  S2UR UR7, SR_CgaCtaId ;  /* 0x00000000000779c3 */ /* 0x000e220000008800 */
[----:B------:R-:W-:Y:S01]  /*07a0*/  UMOV UR6, 0x400 ;  /* 0x0000040000067882 */ /* 0x000fe20000000000 */
[----:B------:R-:W-:Y:S01]  /*07b0*/  BSSY.RECONVERGENT B1, `(.L_x_19) ;  /* 0x0000034000017945 */ /* 0x000fe20003800200 */
[----:B0-----:R-:W-:-:S09]  /*07c0*/  ULEA UR6, UR7, UR6, 0x18 ;  /* 0x0000000607067291 */ /* 0x001fd2000f8ec0ff */
[----:B------:R-:W0:Y:S01]  /*07d0*/  LDS R3, [UR6+0x80c] ;  /* 0x00080c06ff037984 */ /* 0x000e220008000800 */
[----:B--2---:R-:W-:-:S04]  /*07e0*/  SHF.R.U32.HI R0, RZ, 0x2, R11 ;  /* 0x00000002ff007819 */ /* 0x004fc8000001160b */
[----:B------:R-:W-:Y:S01]  /*07f0*/  LOP3.LUT R0, R0, R11, RZ, 0x3c, !PT ;  /* 0x0000000b00007212 */ /* 0x000fe200078e3cff */
[----:B---3--:R-:W-:Y:S02]  /*0800*/  IMAD.SHL.U32 R11, R9, 0x10, RZ ;  /* 0x00000010090b7824 */ /* 0x008fe400078e00ff */
[----:B------:R-:W-:Y:S02]  /*0810*/  IMAD.MOV.U32 R16, RZ, RZ, R9 ;  /* 0x000000ffff107224 */ /* 0x000fe400078e0009 */
[C---:B------:R-:W-:Y:S02]  /*0820*/  IMAD.SHL.U32 R13, R0.reuse, 0x2, RZ ;  /* 0x00000002000d7824 */ /* 0x040fe400078e00ff */
[----:B----4-:R-:W-:Y:S02]  /*0830*/  IMAD.MOV.U32 R12, RZ, RZ, R15 ;  /* 0x000000ffff0c7224 */ /* 0x010fe400078e000f */
[----:B------:R-:W-:Y:S01]  /*0840*/  IMAD.MOV.U32 R15, RZ, RZ, R14 ;  /* 0x000000ffff0f7224 */ /* 0x000fe200078e000e */
[----:B------:R-:W-:Y:S01]  /*0850*/  LOP3.LUT R0, R0, R13, R11, 0x96, !PT ;  /* 0x0000000d00007212 */ /* 0x000fe200078e960b */
[----:B------:R-:W-:Y:S01]  /*0860*/  IMAD.MOV.U32 R13, RZ, RZ, R8 ;  /* 0x000000ffff0d7224 */ /* 0x000fe200078e0008 */
[----:B------:R-:W-:Y:S01]  /*0870*/  IADD3 R14, PT, PT, R10, 0x587c5, RZ ;  /* 0x000587c50a0e7810 */ /* 0x000fe20007ffe0ff */
[----:B------:R-:W-:Y:S01]  /*0880*/  IMAD.MOV.U32 R10, RZ, RZ, RZ ;  /* 0x000000ffff0a7224 */ /* 0x000fe200078e00ff */
[----:B------:R-:W-:Y:S01]  /*0890*/  LOP3.LUT R17, R0, R9, RZ, 0x3c, !PT ;  /* 0x0000000900117212 */ /* 0x000fe200078e3cff */
[----:B------:R-:W-:Y:S01]  /*08a0*/  IMAD.MOV.U32 R9, RZ, RZ, 0x2f800000 ;  /* 0x2f800000ff097424 */ /* 0x000fe200078e00ff */
[----:B------:R2:W-:Y:S03]  /*08b0*/  STG.E.64 desc[UR10][R4.64+0x8], R12 ;  /* 0x0000080c04007986 */ /* 0x0005e6000c101b0a */
[----:B------:R-:W-:Y:S01]  /*08c0*/  IMAD.IADD R0, R17, 0x1, R14 ;  /* 0x0000000111007824 */ /* 0x000fe200078e020e */
[----:B------:R2:W-:Y:S04]  /*08d0*/  STG.E.64 desc[UR10][R4.64], R14 ;  /* 0x0000000e04007986 */ /* 0x0005e8000c101b0a */
[----:B------:R2:W-:Y:S01]  /*08e0*/  STG.E.64 desc[UR10][R4.64+0x10], R16 ;  /* 0x0000101004007986 */ /* 0x0005e2000c101b0a */
[----:B------:R-:W-:-:S05]  /*08f0*/  I2FP.F32.U32 R0, R0 ;  /* 0x0000000000007245 */ /* 0x000fca0000201000 */
[----:B------:R-:W-:Y:S01]  /*0900*/  FFMA R8, R0, R9, 1.1641532182693481445e-10 ;  /* 0x2f00000000087423 */ /* 0x000fe20000000009 */
[----:B0-----:R-:W-:-:S07]  /*0910*/  IMAD.MOV.U32 R9, RZ, RZ, RZ ;  /* 0x000000ffff097224 */ /* 0x001fce00078e00ff */
.L_x_25:
[----:B------:R-:W0:Y:S01]  /*0920*/  LDS.U8 R0, [R9+UR5] ;  /* 0x0000000509007984 */ /* 0x000e220008000000 */
[----:B------:R-:W-:Y:S01]  /*0930*/  BSSY.RELIABLE B2, `(.L_x_20) ;  /* 0x0000017000027945 */ /* 0x000fe20003800100 */
[----:B0-----:R-:W-:-:S13]  /*0940*/  ISETP.NE.AND P0, PT, R0, 0x1, PT ;  /* 0x000000010000780c */ /* 0x001fda0003f05270 */
[----:B------:R-:W-:Y:S05]  /*0950*/  @P0 BRA `(.L_x_21) ;  /* 0x0000000000500947 */ /* 0x000fea0003800000 */
[----:B------:R-:W-:Y:S01]  /*0960*/  LEA R0, R9, UR4, 0x2 ;  /* 0x0000000409007c11 */ /* 0x000fe2000f8e10ff */
[----:B--2---:R-:W0:Y:S01]  /*0970*/  MUFU.RCP R12, R3 ;  /* 0x00000003000c7308 */ /* 0x004e220000001000 */
[----:B------:R-:W-:Y:S04]  /*0980*/  BSSY.RECONVERGENT B3, `(.L_x_22) ;  /* 0x000000c000037945 */ /* 0x000fe80003800200 */
[----:B------:R-:W2:Y:S01]  /*0990*/  LDS R0, [R0] ;  /* 0x0000000000007984 */ /* 0x000ea20000000800 */
[----:B0-----:R-:W-:-:S04]  /*09a0*/  FFMA R11, -R3, R12, 1 ;  /* 0x3f800000030b7423 */ /* 0x001fc8000000010c */
[----:B------:R-:W-:Y:S01]  /*09b0*/  FFMA R11, R12, R11, R12 ;  /* 0x0000000b0c0b7223 */ /* 0x000fe2000000000c */
[----:B--2---:R-:W0:Y:S03]  /*09c0*/  FCHK P0, R0, R3 ;  /* 0x0000000300007302 */ /* 0x004e260000000000 */
[----:B------:R-:W-:-:S04]  /*09d0*/  FFMA R12, R0, R11, RZ ;  /* 0x0000000b000c7223 */ /* 0x000fc800000000ff */
[----:B------:R-:W-:-:S04]  /*09e0*/  FFMA R13, -R3, R12, R0 ;  /* 0x0000000c030d7223 */ /* 0x000fc80000000100 */
[----:B------:R-:W-:Y:S01]  /*09f0*/  FFMA R11, R11, R13, R12 ;  /* 0x0000000d0b0b7223 */ /* 0x000fe2000000000c */
[----:B0-----:R-:W-:Y:S06]  /*0a00*/  @!P0 BRA `(.L_x_23) ;  /* 0x00000000000c8947 */ /* 0x001fec0003800000 */
[----:B------:R-:W-:-:S07]  /*0a10*/  MOV R12, 0xa30 ;  /* 0x00000a30000c7802 */ /* 0x000fce0000000f00 */
[----:B-1----:R-:W-:Y:S05]  /*0a20*/  CALL.REL.NOINC `($__internal_0_$__cuda_sm3x_div_rn_noftz_f32_slowpath) ;  /* 0x0000000800947944 */ /* 0x002fea0003c00000 */
[----:B------:R-:W-:-:S07]  /*0a30*/  MOV R11, R0 ;  /* 0x00000000000b7202 */ /* 0x000fce0000000f00 */
.L_x_23:
[----:B-1----:R-:W-:Y:S05]  /*0a40*/  BSYNC.RECONVERGENT B3 ;  /* 0x0000000000037941 */ /* 0x002fea0003800200 */
.L_x_22:
[----:B------:R-:W-:Y:S01]  /*0a50*/  FADD R10, R10, R11 ;  /* 0x0000000b0a0a7221 */ /* 0x000fe20000000000 */
[----:B------:R-:W-:-:S04]  /*0a60*/  IMAD.MOV.U32 R0, RZ, RZ, R9 ;  /* 0x000000ffff007224 */ /* 0x000fc800078e0009 */
[----:B------:R-:W-:-:S13]  /*0a70*/  FSETP.GE.AND P0, PT, R10, R8, PT ;  /* 0x000000080a00720b */ /* 0x000fda0003f06000 */
[----:B------:R-:W-:Y:S05]  /*0a80*/  @P0 BREAK.RELIABLE B2 ;  /* 0x0000000000020942 */ /* 0x000fea0003800100 */
[----:B------:R-:W-:Y:S05]  /*0a90*/  @P0 BRA `(.L_x_24) ;  /* 0x0000000000140947 */ /* 0x000fea0003800000 */
.L_x_21:
[----:B-1----:R-:W-:Y:S05]  /*0aa0*/  BSYNC.RELIABLE B2 ;  /* 0x0000000000027941 */ /* 0x002fea0003800100 */
.L_x_20:
[----:B------:R-:W-:-:S05]  /*0ab0*/  VIADD R9, R9, 0x1 ;  /* 0x0000000109097836 */ /* 0x000fca0000000000 */
[----:B------:R-:W-:-:S13]  /*0ac0*/  ISETP.NE.AND P0, PT, R9, UR9, PT ;  /* 0x0000000909007c0c */ /* 0x000fda000bf05270 */
[----:B------:R-:W-:Y:S05]  /*0ad0*/  @P0 BRA `(.L_x_25) ;  /* 0xfffffffc00900947 */ /* 0x000fea000383ffff */
[----:B------:R-:W-:-:S07]  /*0ae0*/  IMAD.MOV.U32 R0, RZ, RZ, RZ ;  /* 0x000000ffff007224 */ /* 0x000fce00078e00ff */
.L_x_24:
[----:B------:R-:W-:Y:S05]  /*0af0*/  BSYNC.RECONVERGENT B1 ;  /* 0x0000000000017941 */ /* 0x000fea0003800200 */
.L_x_19:
[----:B------:R-:W0:Y:S01]  /*0b00*/  S2UR UR7, SR_CgaCtaId ;  /* 0x00000000000779c3 */ /* 0x000e220000008800 */
[----:B------:R-:W-:Y:S01]  /*0b10*/  UMOV UR6, 0x400 ;  /* 0x0000040000067882 */ /* 0x000fe20000000000 */
[----:B------:R-:W-:Y:S06]  /*0b20*/  STS.U8 [R0+UR5], RZ ;  /* 0x000000ff00007988 */ /* 0x000fec0008000005 */
[----:B------:R-:W1:Y:S01]  /*0b30*/  LDC.64 R8, c[0x0][0x390] ;  /* 0x0000e400ff087b82 */ /* 0x000e620000000a00 */
[----:B0-----:R-:W-:-:S09]  /*0b40*/  ULEA UR6, UR7, UR6, 0x18 ;  /* 0x0000000607067291 */ /* 0x001fd2000f8ec0ff */
[----:B------:R-:W0:Y:S02]  /*0b50*/  LDS R3, [UR6+0x400] ;  /* 0x00040006ff037984 */ /* 0x000e240008000800 */
[----:B0-----:R-:W-:-:S04]  /*0b60*/  IMAD R3, R3, 0x100, R0 ;  /* 0x0000010003037824 */ /* 0x001fc800078e0200 */
[----:B-1----:R-:W-:Y:S02]  /*0b70*/  IMAD.WIDE R8, R3, 0x4, R8 ;  /* 0x0000000403087825 */ /* 0x002fe400078e0208 */
[----:B------:R-:W0:Y:S04]  /*0b80*/  LDS R3, [UR6+0x408] ;  /* 0x00040806ff037984 */ /* 0x000e280008000800 */
[----:B------:R-:W0:Y:S01]  /*0b90*/  LDG.E R8, desc[UR10][R8.64] ;  /* 0x0000000a08087981 */ /* 0x000e22000c1e1900 */
[----:B------:R-:W-:Y:S01]  /*0ba0*/  ULEA UR7, UR8, UR6, 0x2 ;  /* 0x0000000608077291 */ /* 0x000fe2000f8e10ff */
[----:B0-----:R-:W-:-:S05]  /*0bb0*/  FADD R3, R8, R3 ;  /* 0x0000000308037221 */ /* 0x001fca0000000000 */
[----:B------:R3:W-:Y:S04]  /*0bc0*/  STS [UR6+0x408], R3 ;  /* 0x00040803ff007988 */ /* 0x0007e80008000806 */
[----:B------:R3:W-:Y:S04]  /*0bd0*/  STS [UR7], R0 ;  /* 0x00000000ff007988 */ /* 0x0007e80008000807 */
[----:B------:R3:W-:Y:S04]  /*0be0*/  STS [UR6+0x400], R0 ;  /* 0x00040000ff007988 */ /* 0x0007e80008000806 */
[----:B------:R-:W-:Y:S01]  /*0bf0*/  STS [UR6+0x80c], RZ ;  /* 0x00080cffff007988 */ /* 0x000fe20008000806 */
.L_x_18:
[----:B-1----:R-:W-:Y:S05]  /*0c00*/  BSYNC.RECONVERGENT B0 ;  /* 0x0000000000007941 */ /* 0x002fea0003800200 */
.L_x_17:
[----:B------:R-:W-:Y:S05]  /*0c10*/  WARPSYNC.ALL ;  /* 0x0000000000007948 */ /* 0x000fea0003800000 */
[----:B---3--:R-:W1:Y:S01]  /*0c20*/  LDC R3, c[0x0][0x3a8] ;  /* 0x0000ea00ff037b82 */ /* 0x008e620000000800 */
[----:B------:R-:W-:-:S07]  /*0c30*/  UIADD3 UR8, UPT, UPT, UR8, 0x1, URZ ;  /* 0x0000000108087890 */ /* 0x000fce000fffe0ff */
[----:B------:R-:W-:Y:S01]  /*0c40*/  BAR.SYNC.DEFER_BLOCKING 0x0 ;  /* 0x0000000000007b1d */ /* 0x000fe20000010000 */
[----:B-1----:R-:W-:-:S13]  /*0c50*/  ISETP.NE.AND P0, PT, R3, UR8, PT ;  /* 0x0000000803007c0c */ /* 0x002fda000bf05270 */
[----:B------:R-:W-:Y:S05]  /*0c60*/  @P0 BRA `(.L_x_26) ;  /* 0xfffffff400f80947 */ /* 0x000fea000383ffff */
.L_x_13:
[----:B------:R-:W-:-:S13]  /*0c70*/  ISETP.NE.AND P0, PT, R6, RZ, PT ;  /* 0x000000ff0600720c */ /* 0x000fda0003f05270 */
[----:B------:R-:W-:Y:S05]  /*0c80*/  @P0 BRA `(.L_x_27) ;  /* 0x0000000400800947 */ /* 0x000fea0003800000 */
[----:B------:R-:W1:Y:S01]  /*0c90*/  S2UR UR5, SR_CgaCtaId ;  /* 0x00000000000579c3 */ /* 0x000e620000008800 */
[----:B------:R-:W-:-:S07]  /*0ca0*/  UMOV UR4, 0x400 ;  /* 0x0000040000047882 */ /* 0x000fce0000000000 */
[----:B0-----:R-:W0:Y:S08]  /*0cb0*/  LDC.64 R10, c[0x0][0x390] ;  /* 0x0000e400ff0a7b82 */ /* 0x001e300000000a00 */
[----:B------:R-:W3:Y:S01]  /*0cc0*/  LDC.64 R8, c[0x0][0x3b8] ;  /* 0x0000ee00ff087b82 */ /* 0x000ee20000000a00 */
[----:B-1----:R-:W-:-:S09]  /*0cd0*/  ULEA UR4, UR5, UR4, 0x18 ;  /* 0x0000000405047291 */ /* 0x002fd2000f8ec0ff */
[----:B--2---:R-:W1:Y:S01]  /*0ce0*/  LDS.128 R4, [UR4+0x400] ;  /* 0x00040004ff047984 */ /* 0x004e620008000c00 */
[----:B---3--:R-:W-:-:S05]  /*0cf0*/  IMAD.WIDE.U32 R8, R2, 0x4, R8 ;  /* 0x0000000402087825 */ /* 0x008fca00078e0008 */
[----:B------:R-:W2:Y:S01]  /*0d00*/  LDG.E R0, desc[UR10][R8.64] ;  /* 0x0000000a08007981 */ /* 0x000ea2000c1e1900 */
[----:B-1----:R-:W-:-:S04]  /*0d10*/  IMAD R5, R4, 0x100, R5 ;  /* 0x0000010004057824 */ /* 0x002fc800078e0205 */
[----:B0-----:R-:W-:-:S06]  /*0d20*/  IMAD.WIDE R4, R5, 0x4, R10 ;  /* 0x0000000405047825 */ /* 0x001fcc00078e020a */
[----:B------:R-:W3:Y:S02]  /*0d30*/  LDG.E R5, desc[UR10][R4.64] ;  /* 0x0000000a04057981 */ /* 0x000ee4000c1e1900 */
[----:B---3--:R-:W-:-:S05]  /*0d40*/  FADD R7, R5, R6 ;  /* 0x0000000605077221 */ /* 0x008fca0000000000 */
[----:B--2---:R-:W-:Y:S01]  /*0d50*/  FSETP.GEU.AND P0, PT, R7, R0, PT ;  /* 0x000000000700720b */ /* 0x004fe20003f0e000 */
[----:B------:R0:W-:-:S12]  /*0d60*/  STS [UR4+0x408], R7 ;  /* 0x00040807ff007988 */ /* 0x0001d80008000804 */
[----:B0-----:R-:W-:Y:S05]  /*0d70*/  @P0 EXIT ;  /* 0x000000000000094d */ /* 0x001fea0003800000 */
[----:B------:R-:W-:Y:S01]  /*0d80*/  ISETP.GE.AND P0, PT, R3, 0x1, PT ;  /* 0x000000010300780c */ /* 0x000fe20003f06270 */
[----:B------:R0:W-:-:S12]  /*0d90*/  STG.E desc[UR10][R8.64], R7 ;  /* 0x0000000708007986 */ /* 0x0001d8000c10190a */
[----:B0-----:R-:W-:Y:S05]  /*0da0*/  @!P0 EXIT ;  /* 0x000000000000894d */ /* 0x001fea0003800000 */
[C---:B------:R-:W-:Y:S01]  /*0db0*/  ISETP.GE.U32.AND P1, PT, R3.reuse, 0x8, PT ;  /* 0x000000080300780c */ /* 0x040fe20003f26070 */
[----:B------:R-:W-:Y:S01]  /*0dc0*/  IMAD.MOV.U32 R5, RZ, RZ, RZ ;  /* 0x000000ffff057224 */ /* 0x000fe200078e00ff */
[----:B------:R-:W-:Y:S02]  /*0dd0*/  LOP3.LUT R16, R3, 0x7, RZ, 0xc0, !PT ;  /* 0x0000000703107812 */ /* 0x000fe400078ec0ff */
[----:B------:R-:W-:Y:S02]  /*0de0*/  SHF.L.U32 R2, R2, 0x8, RZ ;  /* 0x0000000802027819 */ /* 0x000fe400000006ff */
[----:B------:R-:W-:-:S07]  /*0df0*/  ISETP.NE.AND P0, PT, R16, RZ, PT ;  /* 0x000000ff1000720c */ /* 0x000fce0003f05270 */
[----:B------:R-:W-:Y:S06]  /*0e00*/  @!P1 BRA `(.L_x_28) ;  /* 0x0000000000649947 */ /* 0x000fec0003800000 */
[----:B------:R-:W0:Y:S01]  /*0e10*/  LDC.64 R6, c[0x0][0x3c0] ;  /* 0x0000f000ff067b82 */ /* 0x000e220000000a00 */
[----:B------:R-:W-:Y:S01]  /*0e20*/  LOP3.LUT R5, R3, 0x7ffffff8, RZ, 0xc0, !PT ;  /* 0x7ffffff803057812 */ /* 0x000fe200078ec0ff */
[----:B------:R-:W-:-:S04]  /*0e30*/  UIADD3 UR5, UPT, UPT, UR4, 0x10, URZ ;  /* 0x0000001004057890 */ /* 0x000fc8000fffe0ff */
[----:B------:R-:W-:Y:S02]  /*0e40*/  IMAD.MOV R0, RZ, RZ, -R5 ;  /* 0x000000ffff007224 */ /* 0x000fe400078e0a05 */
[----:B0-----:R-:W-:-:S03]  /*0e50*/  IMAD.WIDE.U32 R6, R2, 0x4, R6 ;  /* 0x0000000402067825 */ /* 0x001fc600078e0006 */
[----:B------:R-:W-:-:S05]  /*0e60*/  IADD3 R4, P1, PT, R6, 0x10, RZ ;  /* 0x0000001006047810 */ /* 0x000fca0007f3e0ff */
[----:B------:R-:W-:-:S08]  /*0e70*/  IMAD.X R17, RZ, RZ, R7, P1 ;  /* 0x000000ffff117224 */ /* 0x000fd000008e0607 */
.L_x_29:
[----:B0-----:R-:W0:Y:S01]  /*0e80*/  LDS.128 R8, [UR5+-0x10] ;  /* 0xfffff005ff087984 */ /* 0x001e220008000c00 */
[----:B------:R-:W-:Y:S01]  /*0e90*/  IMAD.MOV.U32 R6, RZ, RZ, R4 ;  /* 0x000000ffff067224 */ /* 0x000fe200078e0004 */
[----:B------:R-:W-:Y:S01]  /*0ea0*/  IADD3 R0, PT, PT, R0, 0x8, RZ ;  /* 0x0000000800007810 */ /* 0x000fe20007ffe0ff */
[----:B------:R-:W-:Y:S01]  /*0eb0*/  IMAD.MOV.U32 R7, RZ, RZ, R17 ;  /* 0x000000ffff077224 */ /* 0x000fe200078e0011 */
[----:B------:R-:W1:Y:S01]  /*0ec0*/  LDS.128 R12, [UR5] ;  /* 0x00000005ff0c7984 */ /* 0x000e620008000c00 */
[----:B------:R-:W-:Y:S01]  /*0ed0*/  UIADD3 UR5, UPT, UPT, UR5, 0x20, URZ ;  /* 0x0000002005057890 */ /* 0x000fe2000fffe0ff */
[----:B------:R-:W-:Y:S02]  /*0ee0*/  ISETP.NE.AND P1, PT, R0, RZ, PT ;  /* 0x000000ff0000720c */ /* 0x000fe40003f25270 */
[----:B------:R-:W-:-:S05]  /*0ef0*/  IADD3 R4, P2, PT, R6, 0x20, RZ ;  /* 0x0000002006047810 */ /* 0x000fca0007f5e0ff */
[----:B------:R-:W-:Y:S01]  /*0f00*/  IMAD.X R17, RZ, RZ, R7, P2 ;  /* 0x000000ffff117224 */ /* 0x000fe200010e0607 */
[----:B0-----:R0:W-:Y:S04]  /*0f10*/  STG.E desc[UR10][R6.64+-0x10], R8 ;  /* 0xfffff00806007986 */ /* 0x0011e8000c10190a */
[----:B------:R0:W-:Y:S04]  /*0f20*/  STG.E desc[UR10][R6.64+-0xc], R9 ;  /* 0xfffff40906007986 */ /* 0x0001e8000c10190a */
[----:B------:R0:W-:Y:S04]  /*0f30*/  STG.E desc[UR10][R6.64+-0x8], R10 ;  /* 0xfffff80a06007986 */ /* 0x0001e8000c10190a */
[----:B------:R0:W-:Y:S04]  /*0f40*/  STG.E desc[UR10][R6.64+-0x4], R11 ;  /* 0xfffffc0b06007986 */ /* 0x0001e8000c10190a */
[----:B-1----:R0:W-:Y:S04]  /*0f50*/  STG.E desc[UR10][R6.64], R12 ;  /* 0x0000000c06007986 */ /* 0x0021e8000c10190a */
[----:B------:R0:W-:Y:S04]  /*0f60*/  STG.E desc[UR10][R6.64+0x4], R13 ;  /* 0x0000040d06007986 */ /* 0x0001e8000c10190a */
[----:B------:R0:W-:Y:S04]  /*0f70*/  STG.E desc[UR10][R6.64+0x8], R14 ;  /* 0x0000080e06007986 */ /* 0x0001e8000c10190a */
[----:B------:R0:W-:Y:S01]  /*0f80*/  STG.E desc[UR10][R6.64+0xc], R15 ;  /* 0x00000c0f06007986 */ /* 0x0001e2000c10190a */
[----:B------:R-:W-:Y:S05]  /*0f90*/  @P1 BRA `(.L_x_29) ;  /* 0xfffffffc00b81947 */ /* 0x000fea000383ffff */
.L_x_28:
[----:B------:R-:W-:Y:S05]  /*0fa0*/  @!P0 EXIT ;  /* 0x000000000000894d */ /* 0x000fea0003800000 */
[----:B------:R-:W-:Y:S02]  /*0fb0*/  ISETP.GE.U32.AND P1, PT, R16, 0x4, PT ;  /* 0x000000041000780c */ /* 0x000fe40003f26070 */
[----:B0-----:R-:W-:-:S04]  /*0fc0*/  LOP3.LUT R15, R3, 0x3, RZ, 0xc0, !PT ;  /* 0x00000003030f7812 */ /* 0x001fc800078ec0ff */
[----:B------:R-:W-:-:S07]  /*0fd0*/  ISETP.NE.AND P0, PT, R15, RZ, PT ;  /* 0x000000ff0f00720c */ /* 0x000fce0003f05270 */
[----:B------:R-:W-:Y:S06]  /*0fe0*/  @!P1 BRA `(.L_x_30) ;  /* 0x0000000000409947 */ /* 0x000fec0003800000 */
[C---:B------:R-:W-:Y:S01]  /*0ff0*/  LEA R0, R5.reuse, UR4, 0x2 ;  /* 0x0000000405007c11 */ /* 0x040fe2000f8e10ff */
[----:B------:R-:W0:Y:S01]  /*1000*/  LDC.64 R16, c[0x0][0x3c0] ;  /* 0x0000f000ff107b82 */ /* 0x000e220000000a00 */
[C---:B------:R-:W-:Y:S01]  /*1010*/  IADD3 R4, P1, PT, R2.reuse, R5, RZ ;  /* 0x0000000502047210 */ /* 0x040fe20007f3e0ff */
[----:B------:R-:W-:Y:S02]  /*1020*/  IMAD.IADD R9, R2, 0x1, R5 ;  /* 0x0000000102097824 */ /* 0x000fe400078e0205 */
[----:B------:R-:W1:Y:S01]  /*1030*/  LDS.64 R10, [R0] ;  /* 0x00000000000a7984 */ /* 0x000e620000000a00 */
[----:B------:R-:W-:Y:S02]  /*1040*/  VIADD R5, R5, 0x4 ;  /* 0x0000000405057836 */ /* 0x000fe40000000000 */
[----:B------:R-:W-:Y:S01]  /*1050*/  IMAD.X R14, RZ, RZ, RZ, P1 ;  /* 0x000000ffff0e7224 */ /* 0x000fe200008e06ff */
[----:B------:R-:W2:Y:S01]  /*1060*/  LDS.64 R12, [R0+0x8] ;  /* 0x00000800000c7984 */ /* 0x000ea20000000a00 */
[----:B------:R-:W3:Y:S01]  /*1070*/  LDC.64 R6, c[0x0][0x3c0] ;  /* 0x0000f000ff067b82 */ /* 0x000ee20000000a00 */
[----:B0-----:R-:W-:Y:S01]  /*1080*/  LEA R8, P1, R4, R16, 0x2 ;  /* 0x0000001004087211 */ /* 0x001fe200078210ff */
[----:B---3--:R-:W-:-:S03]  /*1090*/  IMAD.WIDE.U32 R6, R9, 0x4, R6 ;  /* 0x0000000409067825 */ /* 0x008fc600078e0006 */
[----:B------:R-:W-:Y:S02]  /*10a0*/  LEA.HI.X R9, R4, R17, R14, 0x2, P1 ;  /* 0x0000001104097211 */ /* 0x000fe400008f140e */
[----:B-1----:R0:W-:Y:S04]  /*10b0*/  STG.E desc[UR10][R6.64], R10 ;  /* 0x0000000a06007986 */ /* 0x0021e8000c10190a */
[----:B------:R0:W-:Y:S04]  /*10c0*/  STG.E desc[UR10][R8.64+0x4], R11 ;  /* 0x0000040b08007986 */ /* 0x0001e8000c10190a */
[----:B--2---:R0:W-:Y:S04]  /*10d0*/  STG.E desc[UR10][R8.64+0x8], R12 ;  /* 0x0000080c08007986 */ /* 0x0041e8000c10190a */
[----:B------:R0:W-:Y:S02]  /*10e0*/  STG.E desc[UR10][R8.64+0xc], R13 ;  /* 0x00000c0d08007986 */ /* 0x0001e4000c10190a */
.L_x_30:
[----:B------:R-:W-:Y:S05]  /*10f0*/  @!P0 EXIT ;  /* 0x000000000000894d */ /* 0x000fea0003800000 */
[----:B------:R-:W-:Y:S02]  /*1100*/  ISETP.NE.AND P1, PT, R15, 0x1, PT ;  /* 0x000000010f00780c */ /* 0x000fe40003f25270 */
[----:B------:R-:W-:-:S04]  /*1110*/  LOP3.LUT R3, R3, 0x1, RZ, 0xc0, !PT ;  /* 0x0000000103037812 */ /* 0x000fc800078ec0ff */
[----:B------:R-:W-:-:S07]  /*1120*/  ISETP.NE.U32.AND P0, PT, R3, 0x1, PT ;  /* 0x000000010300780c */ /* 0x000fce0003f05070 */
[----:B------:R-:W-:Y:S06]  /*1130*/  @!P1 BRA `(.L_x_31) ;  /* 0x0000000000349947 */ /* 0x000fec0003800000 */
[C---:B------:R-:W-:Y:S01]  /*1140*/  LEA R0, R5.reuse, UR4, 0x2 ;  /* 0x0000000405007c11 */ /* 0x040fe2000f8e10ff */
[----:B0-----:R-:W0:Y:S01]  /*1150*/  LDC.64 R12, c[0x0][0x3c0] ;  /* 0x0000f000ff0c7b82 */ /* 0x001e220000000a00 */
[C---:B------:R-:W-:Y:S01]  /*1160*/  IADD3 R4, P1, PT, R2.reuse, R5, RZ ;  /* 0x0000000502047210 */ /* 0x040fe20007f3e0ff */
[----:B------:R-:W-:Y:S02]  /*1170*/  IMAD.IADD R3, R2, 0x1, R5 ;  /* 0x0000000102037824 */ /* 0x000fe400078e0205 */
[----:B------:R-:W1:Y:S01]  /*1180*/  LDS.64 R10, [R0] ;  /* 0x00000000000a7984 */ /* 0x000e620000000a00 */
[----:B------:R-:W-:Y:S01]  /*1190*/  IADD3.X R9, PT, PT, RZ, RZ, RZ, P1, !PT ;  /* 0x000000ffff097210 */ /* 0x000fe20000ffe4ff */
[----:B------:R-:W-:Y:S02]  /*11a0*/  VIADD R5, R5, 0x2 ;  /* 0x0000000205057836 */ /* 0x000fe40000000000 */
[----:B------:R-:W2:Y:S01]  /*11b0*/  LDC.64 R6, c[0x0][0x3c0] ;  /* 0x0000f000ff067b82 */ /* 0x000ea20000000a00 */
[----:B0-----:R-:W-:-:S04]  /*11c0*/  LEA R8, P1, R4, R12, 0x2 ;  /* 0x0000000c04087211 */ /* 0x001fc800078210ff */
[----:B------:R-:W-:Y:S01]  /*11d0*/  LEA.HI.X R9, R4, R13, R9, 0x2, P1 ;  /* 0x0000000d04097211 */ /* 0x000fe200008f1409 */
[----:B--2---:R-:W-:-:S05]  /*11e0*/  IMAD.WIDE.U32 R6, R3, 0x4, R6 ;  /* 0x0000000403067825 */ /* 0x004fca00078e0006 */
[----:B-1----:R1:W-:Y:S04]  /*11f0*/  STG.E desc[UR10][R6.64], R10 ;  /* 0x0000000a06007986 */ /* 0x0023e8000c10190a */
[----:B------:R1:W-:Y:S02]  /*1200*/  STG.E desc[UR10][R8.64+0x4], R11 ;  /* 0x0000040b08007986 */ /* 0x0003e4000c10190a */
.L_x_31:
[----:B------:R-:W-:Y:S05]  /*1210*/  @P0 EXIT ;  /* 0x000000000000094d */ /* 0x000fea0003800000 */
[----:B------:R-:W-:Y:S01]  /*1220*/  LEA R0, R5, UR4, 0x2 ;  /* 0x0000000405007c11 */ /* 0x000fe2000f8e10ff */
[----:B01----:R-:W0:Y:S01]  /*1230*/  LDC.64 R6, c[0x0][0x3c0] ;  /* 0x0000f000ff067b82 */ /* 0x003e220000000a00 */
[----:B------:R-:W-:-:S03]  /*1240*/  IMAD.IADD R3, R2, 0x1, R5 ;  /* 0x0000000102037824 */ /* 0x000fc600078e0205 */
[----:B------:R-:W1:Y:S01]  /*1250*/  LDS R9, [R0] ;  /* 0x0000000000097984 */ /* 0x000e620000000800 */
[----:B0-----:R-:W-:-:S05]  /*1260*/  IMAD.WIDE.U32 R2, R3, 0x4, R6 ;  /* 0x0000000403027825 */ /* 0x001fca00078e0006 */
[----:B-1----:R-:W-:Y:S01]  /*1270*/  STG.E desc[UR10][R2.64], R9 ;  /* 0x0000000902007986 */ /* 0x002fe2000c10190a */
[----:B------:R-:W-:Y:S05]  /*1280*/  EXIT ;  /* 0x000000000000794d */ /* 0x000fea0003800000 */
.L_x_27:
[----:B------:R-:W1:Y:S01]  /*1290*/  S2UR UR5, SR_CgaCtaId ;  /* 0x00000000000579c3 */ /* 0x000e620000008800 */
[----:B------:R-:W-:Y:S02]  /*12a0*/  UMOV UR4, 0x400 ;  /* 0x0000040000047882 */ /* 0x000fe40000000000 */
[----:B-1----:R-:W-:-:S09]  /*12b0*/  ULEA UR4, UR5, UR4, 0x18 ;  /* 0x0000000405047291 */ /* 0x002fd2000f8ec0ff */
[----:B------:R-:W1:Y:S02]  /*12c0*/  LDS R3, [UR4+0x408] ;  /* 0x00040804ff037984 */ /* 0x000e640008000800 */
[----:B------:R-:W0:Y:S02]  /*12d0*/  LDCU UR4, c[0x0][0x3b4] ;  /* 0x00007680ff0477ac */ /* 0x000e240008000800 */
[----:B0-----:R-:W-:Y:S01]  /*12e0*/  I2FP.F32.S32 R0, UR4 ;  /* 0x0000000400007c45 */ /* 0x001fe20008201400 */
[----:B-1----:R-:W2:Y:S08]  /*12f0*/  MUFU.RCP R2, R3 ;  /* 0x0000000300027308 */ /* 0x002eb00000001000 */
[----:B------:R-:W0:Y:S01]  /*1300*/  FCHK P0, R0, R3 ;  /* 0x0000000300007302 */ /* 0x000e220000000000 */
[----:B--2---:R-:W-:-:S04]  /*1310*/  FFMA R5, -R3, R2, 1 ;  /* 0x3f80000003057423 */ /* 0x004fc80000000102 */
[----:B------:R-:W-:-:S04]  /*1320*/  FFMA R5, R2, R5, R2 ;  /* 0x0000000502057223 */ /* 0x000fc80000000002 */
[----:B------:R-:W-:-:S04]  /*1330*/  FFMA R2, R0, R5, RZ ;  /* 0x0000000500027223 */ /* 0x000fc800000000ff */
[----:B------:R-:W-:-:S04]  /*1340*/  FFMA R4, -R3, R2, R0 ;  /* 0x0000000203047223 */ /* 0x000fc80000000100 */
[----:B------:R-:W-:Y:S01]  /*1350*/  FFMA R7, R5, R4, R2 ;  /* 0x0000000405077223 */ /* 0x000fe20000000002 */
[----:B0-----:R-:W-:Y:S06]  /*1360*/  @!P0 BRA `(.L_x_32) ;  /* 0x00000000000c8947 */ /* 0x001fec0003800000 */
[----:B------:R-:W-:-:S07]  /*1370*/  MOV R12, 0x1390 ;  /* 0x00001390000c7802 */ /* 0x000fce0000000f00 */
[----:B------:R-:W-:Y:S05]  /*1380*/  CALL.REL.NOINC `($__internal_0_$__cuda_sm3x_div_rn_noftz_f32_slowpath) ;  /* 0x00000000003c7944 */ /* 0x000fea0003c00000 */
[----:B------:R-:W-:-:S07]  /*1390*/  IMAD.MOV.U32 R7, RZ, RZ, R0 ;  /* 0x000000ffff077224 */ /* 0x000fce00078e0000 */
.L_x_32:
[----:B------:R-:W0:Y:S01]  /*13a0*/  S2UR UR5, SR_CgaCtaId ;  /* 0x00000000000579c3 */ /* 0x000e220000008800 */
[----:B------:R-:W-:-:S07]  /*13b0*/  UMOV UR4, 0x400 ;  /* 0x0000040000047882 */ /* 0x000fce0000000000 */
[----:B------:R-:W1:Y:S01]  /*13c0*/  LDC.64 R4, c[0x0][0x388] ;  /* 0x0000e200ff047b82 */ /* 0x000e620000000a00 */
[----:B0-----:R-:W-:-:S06]  /*13d0*/  ULEA UR4, UR5, UR4, 0x18 ;  /* 0x0000000405047291 */ /* 0x001fcc000f8ec0ff */
[----:B------:R-:W-:-:S05]  /*13e0*/  LEA R6, R6, UR4, 0x2 ;  /* 0x0000000406067c11 */ /* 0x000fca000f8e10ff */
[----:B------:R-:W-:Y:S04]  /*13f0*/  LDS R0, [R6+-0x4] ;  /* 0xfffffc0006007984 */ /* 0x000fe80000000800 */
[----:B------:R-:W0:Y:S02]  /*1400*/  LDS R3, [R6] ;  /* 0x0000000006037984 */ /* 0x000e240000000800 */
[----:B0-----:R-:W-:Y:S02]  /*1410*/  IMAD R9, R0, 0x100, R3 ;  /* 0x0000010000097824 */ /* 0x001fe400078e0203 */
[----:B------:R-:W-:Y:S02]  /*1420*/  IMAD R11, R3, 0x100, R0 ;  /* 0x00000100030b7824 */ /* 0x000fe400078e0200 */
[----:B-1----:R-:W-:-:S04]  /*1430*/  IMAD.WIDE R2, R9, 0x4, R4 ;  /* 0x0000000409027825 */ /* 0x002fc800078e0204 */
[----:B------:R-:W-:Y:S01]  /*1440*/  IMAD.WIDE R4, R11, 0x4, R4 ;  /* 0x000000040b047825 */ /* 0x000fe200078e0204 */
[----:B------:R-:W-:Y:S04]  /*1450*/  REDG.E.ADD.F32.FTZ.RN.STRONG.GPU desc[UR10][R2.64], R7 ;  /* 0x00000007020079a6 */ /* 0x000fe8000c12f30a */
[----:B------:R-:W-:Y:S01]  /*1460*/  REDG.E.ADD.F32.FTZ.RN.STRONG.GPU desc[UR10][R4.64], R7 ;  /* 0x00000007040079a6 */ /* 0x000fe2000c12f30a */
[----:B------:R-:W-:Y:S05]  /*1470*/  EXIT ;  /* 0x000000000000794d */ /* 0x000fea0003800000 */
        .weak           $__internal_0_$__cuda_sm3x_div_rn_noftz_f32_slowpath
        .type           $__internal_0_$__cuda_sm3x_div_rn_noftz_f32_slowpath,@function
        .size           $__internal_0_$__cuda_sm3x_div_rn_noftz_f32_slowpath,(.L_x_60 - $__internal_0_$__cuda_sm3x_div_rn_noftz_f32_slowpath)
$__internal_0_$__cuda_sm3x_div_rn_noftz_f32_slowpath:
[--C-:B------:R-:W-:Y:S01]  /*1480*/  SHF.R.U32.HI R13, RZ, 0x17, R3.reuse ;  /* 0x00000017ff0d7819 */ /* 0x100fe20000011603 */
[----:B------:R-:W-:Y:S01]  /*1490*/  BSSY.RECONVERGENT B4, `(.L_x_33) ;  /* 0x0000063000047945 */ /* 0x000fe20003800200 */
[----:B------:R-:W-:Y:S01]  /*14a0*/  SHF.R.U32.HI R11, RZ, 0x17, R0 ;  /* 0x00000017ff0b7819 */ /* 0x000fe20000011600 */
[----:B------:R-:W-:Y:S01]  /*14b0*/  IMAD.MOV.U32 R15, RZ, RZ, R3 ;  /* 0x000000ffff0f7224 */ /* 0x000fe200078e0003 */
[----:B------:R-:W-:Y:S02]  /*14c0*/  LOP3.LUT R13, R13, 0xff, RZ, 0xc0, !PT ;  /* 0x000000ff0d0d7812 */ /* 0x000fe400078ec0ff */
[----:B------:R-:W-:Y:S02]  /*14d0*/  LOP3.LUT R18, R11, 0xff, RZ, 0xc0, !PT ;  /* 0x000000ff0b127812 */ /* 0x000fe400078ec0ff */
[----:B------:R-:W-:-:S03]  /*14e0*/  IADD3 R16, PT, PT, R13, -0x1, RZ ;  /* 0xffffffff0d107810 */ /* 0x000fc60007ffe0ff */
[----:B------:R-:W-:Y:S01]  /*14f0*/  VIADD R14, R18, 0xffffffff ;  /* 0xffffffff120e7836 */ /* 0x000fe20000000000 */
[----:B------:R-:W-:-:S04]  /*1500*/  ISETP.GT.U32.AND P0, PT, R16, 0xfd, PT ;  /* 0x000000fd1000780c */ /* 0x000fc80003f04070 */
[----:B------:R-:W-:-:S13]  /*1510*/  ISETP.GT.U32.OR P0, PT, R14, 0xfd, P0 ;  /* 0x000000fd0e00780c */ /* 0x000fda0000704470 */
[----:B------:R-:W-:Y:S01]  /*1520*/  @!P0 IMAD.MOV.U32 R11, RZ, RZ, RZ ;  /* 0x000000ffff0b8224 */ /* 0x000fe200078e00ff */
[----:B------:R-:W-:Y:S06]  /*1530*/  @!P0 BRA `(.L_x_34) ;  /* 0x00000000005c8947 */ /* 0x000fec0003800000 */
[----:B------:R-:W-:Y:S02]  /*1540*/  FSETP.GTU.FTZ.AND P0, PT, |R0|, +INF , PT ;  /* 0x7f8000000000780b */ /* 0x000fe40003f1c200 */
[----:B------:R-:W-:-:S04]  /*1550*/  FSETP.GTU.FTZ.AND P1, PT, |R3|, +INF , PT ;  /* 0x7f8000000300780b */ /* 0x000fc80003f3c200 */
[----:B------:R-:W-:-:S13]  /*1560*/  PLOP3.LUT P0, PT, P0, P1, PT, 0xf8, 0x8f ;  /* 0x00000000008f781c */ /* 0x000fda0000703f70 */
[----:B------:R-:W-:Y:S05]  /*1570*/  @P0 BRA `(.L_x_35) ;  /* 0x00000004004c0947 */ /* 0x000fea0003800000 */
[----:B------:R-:W-:-:S13]  /*1580*/  LOP3.LUT P0, RZ, R15, 0x7fffffff, R0, 0xc8, !PT ;  /* 0x7fffffff0fff7812 */ /* 0x000fda000780c800 */
[----:B------:R-:W-:Y:S05]  /*1590*/  @!P0 BRA `(.L_x_36) ;  /* 0x00000004003c8947 */ /* 0x000fea0003800000 */
[C---:B------:R-:W-:Y:S02]  /*15a0*/  FSETP.NEU.FTZ.AND P2, PT, |R0|.reuse, +INF , PT ;  /* 0x7f8000000000780b */ /* 0x040fe40003f5d200 */
[----:B------:R-:W-:Y:S02]  /*15b0*/  FSETP.NEU.FTZ.AND P1, PT, |R3|, +INF , PT ;  /* 0x7f8000000300780b */ /* 0x000fe40003f3d200 */
[----:B------:R-:W-:-:S11]  /*15c0*/  FSETP.NEU.FTZ.AND P0, PT, |R0|, +INF , PT ;  /* 0x7f8000000000780b */ /* 0x000fd60003f1d200 */
[----:B------:R-:W-:Y:S05]  /*15d0*/  @!P1 BRA !P2, `(.L_x_36) ;  /* 0x00000004002c9947 */ /* 0x000fea0005000000 */
[----:B------:R-:W-:-:S04]  /*15e0*/  LOP3.LUT P2, RZ, R0, 0x7fffffff, RZ, 0xc0, !PT ;  /* 0x7fffffff00ff7812 */ /* 0x000fc8000784c0ff */
[----:B------:R-:W-:-:S13]  /*15f0*/  PLOP3.LUT P1, PT, P1, P2, PT, 0x2f, 0xf2 ;  /* 0x0000000000f2781c */ /* 0x000fda0000f24577 */
[----:B------:R-:W-:Y:S05]  /*1600*/  @P1 BRA `(.L_x_37) ;  /* 0x0000000400181947 */ /* 0x000fea0003800000 */
[----:B------:R-:W-:-:S04]  /*1610*/  LOP3.LUT P1, RZ, R15, 0x7fffffff, RZ, 0xc0, !PT ;  /* 0x7fffffff0fff7812 */ /* 0x000fc8000782c0ff */
[----:B------:R-:W-:-:S13]  /*1620*/  PLOP3.LUT P0, PT, P0, P1, PT, 0x2f, 0xf2 ;  /* 0x0000000000f2781c */ /* 0x000fda0000702577 */
[----:B------:R-:W-:Y:S05]  /*1630*/  @P0 BRA `(.L_x_38) ;  /* 0x0000000400000947 */ /* 0x000fea0003800000 */
[----:B------:R-:W-:Y:S02]  /*1640*/  ISETP.GE.AND P0, PT, R14, RZ, PT ;  /* 0x000000ff0e00720c */ /* 0x000fe40003f06270 */
[----:B------:R-:W-:-:S11]  /*1650*/  ISETP.GE.AND P1, PT, R16, RZ, PT ;  /* 0x000000ff1000720c */ /* 0x000fd60003f26270 */
[----:B------:R-:W-:Y:S02]  /*1660*/  @P0 IMAD.MOV.U32 R11, RZ, RZ, RZ ;  /* 0x000000ffff0b0224 */ /* 0x000fe400078e00ff */
[----:B------:R-:W-:Y:S01]  /*1670*/  @!P0 FFMA R0, R0, 1.84467440737095516160e+19, RZ ;  /* 0x5f80000000008823 */ /* 0x000fe200000000ff */
[----:B------:R-:W-:Y:S02]  /*1680*/  @!P0 IMAD.MOV.U32 R11, RZ, RZ, -0x40 ;  /* 0xffffffc0ff0b8424 */ /* 0x000fe400078e00ff */
[----:B------:R-:W-:-:S03]  /*1690*/  @!P1 FFMA R15, R3, 1.84467440737095516160e+19, RZ ;  /* 0x5f800000030f9823 */ /* 0x000fc600000000ff */
[----:B------:R-:W-:-:S07]  /*16a0*/  @!P1 IADD3 R11, PT, PT, R11, 0x40, RZ ;  /* 0x000000400b0b9810 */ /* 0x000fce0007ffe0ff */
.L_x_34:
[----:B------:R-:W-:Y:S01]  /*16b0*/  LEA R14, R13, 0xc0800000, 0x17 ;  /* 0xc08000000d0e7811 */ /* 0x000fe200078eb8ff */
[----:B------:R-:W-:Y:S04]  /*16c0*/  BSSY.RECONVERGENT B5, `(.L_x_39) ;  /* 0x0000036000057945 */ /* 0x000fe80003800200 */
[----:B------:R-:W-:Y:S02]  /*16d0*/  IMAD.IADD R16, R15, 0x1, -R14 ;  /* 0x000000010f107824 */ /* 0x000fe400078e0a0e */
[----:B------:R-:W-:Y:S02]  /*16e0*/  VIADD R14, R18, 0xffffff81 ;  /* 0xffffff81120e7836 */ /* 0x000fe40000000000 */
[----:B------:R-:W0:Y:S01]  /*16f0*/  MUFU.RCP R15, R16 ;  /* 0x00000010000f7308 */ /* 0x000e220000001000 */
[----:B------:R-:W-:Y:S01]  /*1700*/  FADD.FTZ R17, -R16, -RZ ;  /* 0x800000ff10117221 */ /* 0x000fe20000010100 */
[C---:B------:R-:W-:Y:S01]  /*1710*/  IMAD R0, R14.reuse, -0x800000, R0 ;  /* 0xff8000000e007824 */ /* 0x040fe200078e0200 */
[----:B------:R-:W-:-:S05]  /*1720*/  IADD3 R14, PT, PT, R14, 0x7f, -R13 ;  /* 0x0000007f0e0e7810 */ /* 0x000fca0007ffe80d */
[----:B------:R-:W-:Y:S02]  /*1730*/  IMAD.IADD R14, R14, 0x1, R11 ;  /* 0x000000010e0e7824 */ /* 0x000fe400078e020b */
[----:B0-----:R-:W-:-:S04]  /*1740*/  FFMA R18, R15, R17, 1 ;  /* 0x3f8000000f127423 */ /* 0x001fc80000000011 */
[----:B------:R-:W-:-:S04]  /*1750*/  FFMA R15, R15, R18, R15 ;  /* 0x000000120f0f7223 */ /* 0x000fc8000000000f */
[----:B------:R-:W-:-:S04]  /*1760*/  FFMA R18, R0, R15, RZ ;  /* 0x0000000f00127223 */ /* 0x000fc800000000ff */
[----:B------:R-:W-:-:S04]  /*1770*/  FFMA R19, R17, R18, R0 ;  /* 0x0000001211137223 */ /* 0x000fc80000000000 */
[----:B------:R-:W-:-:S04]  /*1780*/  FFMA R18, R15, R19, R18 ;  /* 0x000000130f127223 */ /* 0x000fc80000000012 */
[----:B------:R-:W-:-:S04]  /*1790*/  FFMA R17, R17, R18, R0 ;  /* 0x0000001211117223 */ /* 0x000fc80000000000 */
[----:B------:R-:W-:-:S05]  /*17a0*/  FFMA R0, R15, R17, R18 ;  /* 0x000000110f007223 */ /* 0x000fca0000000012 */
[----:B------:R-:W-:-:S04]  /*17b0*/  SHF.R.U32.HI R13, RZ, 0x17, R0 ;  /* 0x00000017ff0d7819 */ /* 0x000fc80000011600 */
[----:B------:R-:W-:-:S05]  /*17c0*/  LOP3.LUT R13, R13, 0xff, RZ, 0xc0, !PT ;  /* 0x000000ff0d0d7812 */ /* 0x000fca00078ec0ff */
[----:B------:R-:W-:-:S04]  /*17d0*/  IMAD.IADD R19, R13, 0x1, R14 ;  /* 0x000000010d137824 */ /* 0x000fc800078e020e */
[----:B------:R-:W-:-:S05]  /*17e0*/  VIADD R11, R19, 0xffffffff ;  /* 0xffffffff130b7836 */ /* 0x000fca0000000000 */
[----:B------:R-:W-:-:S13]  /*17f0*/  ISETP.GE.U32.AND P0, PT, R11, 0xfe, PT ;  /* 0x000000fe0b00780c */ /* 0x000fda0003f06070 */
[----:B------:R-:W-:Y:S05]  /*1800*/  @!P0 BRA `(.L_x_40) ;  /* 0x0000000000808947 */ /* 0x000fea0003800000 */
[----:B------:R-:W-:-:S13]  /*1810*/  ISETP.GT.AND P0, PT, R19, 0xfe, PT ;  /* 0x000000fe1300780c */ /* 0x000fda0003f04270 */
[----:B------:R-:W-:Y:S05]  /*1820*/  @P0 BRA `(.L_x_41) ;  /* 0x00000000006c0947 */ /* 0x000fea0003800000 */
[----:B------:R-:W-:-:S13]  /*1830*/  ISETP.GE.AND P0, PT, R19, 0x1, PT ;  /* 0x000000011300780c */ /* 0x000fda0003f06270 */
[----:B------:R-:W-:Y:S05]  /*1840*/  @P0 BRA `(.L_x_42) ;  /* 0x0000000000740947 */ /* 0x000fea0003800000 */
[----:B------:R-:W-:Y:S02]  /*1850*/  ISETP.GE.AND P0, PT, R19, -0x18, PT ;  /* 0xffffffe81300780c */ /* 0x000fe40003f06270 */
[----:B------:R-:W-:-:S11]  /*1860*/  LOP3.LUT R0, R0, 0x80000000, RZ, 0xc0, !PT ;  /* 0x8000000000007812 */ /* 0x000fd600078ec0ff */
[----:B------:R-:W-:Y:S05]  /*1870*/  @!P0 BRA `(.L_x_42) ;  /* 0x0000000000688947 */ /* 0x000fea0003800000 */
[-CC-:B------:R-:W-:Y:S01]  /*1880*/  FFMA.RZ R11, R15, R17.reuse, R18.reuse ;  /* 0x000000110f0b7223 */ /* 0x180fe2000000c012 */
[----:B------:R-:W-:Y:S01]  /*1890*/  IADD3 R16, PT, PT, R19, 0x20, RZ ;  /* 0x0000002013107810 */ /* 0x000fe20007ffe0ff */
[-CC-:B------:R-:W-:Y:S01]  /*18a0*/  FFMA.RM R14, R15, R17.reuse, R18.reuse ;  /* 0x000000110f0e7223 */ /* 0x180fe20000004012 */
[----:B------:R-:W-:Y:S02]  /*18b0*/  ISETP.NE.AND P2, PT, R19, RZ, PT ;  /* 0x000000ff1300720c */ /* 0x000fe40003f45270 */
[----:B------:R-:W-:Y:S01]  /*18c0*/  LOP3.LUT R13, R11, 0x7fffff, RZ, 0xc0, !PT ;  /* 0x007fffff0b0d7812 */ /* 0x000fe200078ec0ff */
[----:B------:R-:W-:Y:S01]  /*18d0*/  FFMA.RP R11, R15, R17, R18 ;  /* 0x000000110f0b7223 */ /* 0x000fe20000008012 */
[----:B------:R-:W-:Y:S01]  /*18e0*/  IMAD.MOV R15, RZ, RZ, -R19 ;  /* 0x000000ffff0f7224 */ /* 0x000fe200078e0a13 */
[----:B------:R-:W-:Y:S02]  /*18f0*/  ISETP.NE.AND P1, PT, R19, RZ, PT ;  /* 0x000000ff1300720c */ /* 0x000fe40003f25270 */
[----:B------:R-:W-:-:S02]  /*1900*/  LOP3.LUT R13, R13, 0x800000, RZ, 0xfc, !PT ;  /* 0x008000000d0d7812 */ /* 0x000fc400078efcff */
[----:B------:R-:W-:Y:S02]  /*1910*/  FSETP.NEU.FTZ.AND P0, PT, R11, R14, PT ;  /* 0x0000000e0b00720b */ /* 0x000fe40003f1d000 */
[----:B------:R-:W-:Y:S02]  /*1920*/  SHF.L.U32 R16, R13, R16, RZ ;  /* 0x000000100d107219 */ /* 0x000fe400000006ff */
[----:B------:R-:W-:Y:S02]  /*1930*/  SEL R14, R15, RZ, P2 ;  /* 0x000000ff0f0e7207 */ /* 0x000fe40001000000 */
[----:B------:R-:W-:Y:S02]  /*1940*/  ISETP.NE.AND P1, PT, R16, RZ, P1 ;  /* 0x000000ff1000720c */ /* 0x000fe40000f25270 */
[----:B------:R-:W-:Y:S02]  /*1950*/  SHF.R.U32.HI R14, RZ, R14, R13 ;  /* 0x0000000eff0e7219 */ /* 0x000fe4000001160d */
[----:B------:R-:W-:-:S02]  /*1960*/  PLOP3.LUT P0, PT, P0, P1, PT, 0xf8, 0x8f ;  /* 0x00000000008f781c */ /* 0x000fc40000703f70 */
[----:B------:R-:W-:Y:S02]  /*1970*/  SHF.R.U32.HI R16, RZ, 0x1, R14 ;  /* 0x00000001ff107819 */ /* 0x000fe4000001160e */
[----:B------:R-:W-:-:S04]  /*1980*/  SEL R11, RZ, 0x1, !P0 ;  /* 0x00000001ff0b7807 */ /* 0x000fc80004000000 */
[----:B------:R-:W-:-:S04]  /*1990*/  LOP3.LUT R11, R11, 0x1, R16, 0xf8, !PT ;  /* 0x000000010b0b7812 */ /* 0x000fc800078ef810 */
[----:B------:R-:W-:-:S05]  /*19a0*/  LOP3.LUT R11, R11, R14, RZ, 0xc0, !PT ;  /* 0x0000000e0b0b7212 */ /* 0x000fca00078ec0ff */
[----:B------:R-:W-:-:S05]  /*19b0*/  IMAD.IADD R11, R16, 0x1, R11 ;  /* 0x00000001100b7824 */ /* 0x000fca00078e020b */
[----:B------:R-:W-:Y:S01]  /*19c0*/  LOP3.LUT R0, R11, R0, RZ, 0xfc, !PT ;  /* 0x000000000b007212 */ /* 0x000fe200078efcff */
[----:B------:R-:W-:Y:S06]  /*19d0*/  BRA `(.L_x_42) ;  /* 0x0000000000107947 */ /* 0x000fec0003800000 */
.L_x_41:
[----:B------:R-:W-:-:S04]  /*19e0*/  LOP3.LUT R0, R0, 0x80000000, RZ, 0xc0, !PT ;  /* 0x8000000000007812 */ /* 0x000fc800078ec0ff */
[----:B------:R-:W-:Y:S01]  /*19f0*/  LOP3.LUT R0, R0, 0x7f800000, RZ, 0xfc, !PT ;  /* 0x7f80000000007812 */ /* 0x000fe200078efcff */
[----:B------:R-:W-:Y:S06]  /*1a00*/  BRA `(.L_x_42) ;  /* 0x0000000000047947 */ /* 0x000fec0003800000 */
.L_x_40:
[----:B------:R-:W-:-:S07]  /*1a10*/  IMAD R0, R14, 0x800000, R0 ;  /* 0x008000000e007824 */ /* 0x000fce00078e0200 */
.L_x_42:
[----:B------:R-:W-:Y:S05]  /*1a20*/  BSYNC.RECONVERGENT B5 ;  /* 0x0000000000057941 */ /* 0x000fea0003800200 */
.L_x_39:
[----:B------:R-:W-:Y:S05]  /*1a30*/  BRA `(.L_x_43) ;  /* 0x0000000000207947 */ /* 0x000fea0003800000 */
.L_x_38:
[----:B------:R-:W-:-:S04]  /*1a40*/  LOP3.LUT R0, R15, 0x80000000, R0, 0x48, !PT ;  /* 0x800000000f007812 */ /* 0x000fc800078e4800 */
[----:B------:R-:W-:Y:S01]  /*1a50*/  LOP3.LUT R0, R0, 0x7f800000, RZ, 0xfc, !PT ;  /* 0x7f80000000007812 */ /* 0x000fe200078efcff */
[----:B------:R-:W-:Y:S06]  /*1a60*/  BRA `(.L_x_43) ;  /* 0x0000000000147947 */ /* 0x000fec0003800000 */
.L_x_37:
[----:B------:R-:W-:Y:S01]  /*1a70*/  LOP3.LUT R0, R15, 0x80000000, R0, 0x48, !PT ;  /* 0x800000000f007812 */ /* 0x000fe200078e4800 */
[----:B------:R-:W-:Y:S06]  /*1a80*/  BRA `(.L_x_43) ;  /* 0x00000000000c7947 */ /* 0x000fec0003800000 */
.L_x_36:
[----:B------:R-:W0:Y:S01]  /*1a90*/  MUFU.RSQ R0, -QNAN ;  /* 0xffc0000000007908 */ /* 0x000e220000001400 */
[----:B------:R-:W-:Y:S05]  /*1aa0*/  BRA `(.L_x_43) ;  /* 0x0000000000047947 */ /* 0x000fea0003800000 */
.L_x_35:
[----:B------:R-:W-:-:S07]  /*1ab0*/  FADD.FTZ R0, R0, R3 ;  /* 0x0000000300007221 */ /* 0x000fce0000010000 */
.L_x_43:
[----:B------:R-:W-:Y:S05]  /*1ac0*/  BSYNC.RECONVERGENT B4 ;  /* 0x0000000000047941 */ /* 0x000fea0003800200 */
.L_x_33:
[----:B------:R-:W-:-:S04]  /*1ad0*/  IMAD.MOV.U32 R13, RZ, RZ, 0x0 ;  /* 0x00000000ff0d7424 */ /* 0x000fc800078e00ff */
[----:B0-----:R-:W-:Y:S05]  /*1ae0*/  RET.REL.NODEC R12 `(_Z13constructPathPfS_PKfS1_P17curandStateXORWOWiffiS_Pi) ;  /* 0xffffffe40c447950 */ /* 0x001fea0003c3ffff */
.L_x_44:
        /* <DEDUP_REMOVED lines=9> */
.L_x_60:


//--------------------- .text._Z13preProcessingP5PointPfS1_S1_S1_i --------------------------
	.section	.text._Z13preProcessingP5PointPfS1_S1_S1_i,"ax",@progbits
	.align	128
        .global         _Z13preProcessingP5PointPfS1_S1_S1_i
        .type           _Z13preProcessingP5PointPfS1_S1_S1_i,@function
        .size           _Z13preProcessingP5PointPfS1_S1_S1_i,(.L_x_62 - _Z13preProcessingP5PointPfS1_S1_S1_i)
        .other          _Z13preProcessingP5PointPfS1_S1_S1_i,@"STO_CUDA_ENTRY STV_DEFAULT"
_Z13preProcessingP5PointPfS1_S1_S1_i:
.text._Z13preProcessingP5PointPfS1_S1_S1_i:
[----:B------:R-:W-:Y:S01]  /*0000*/  LDC R1, c[0x0][0x37c] ;  /* 0x0000df00ff017b82 */ /* 0x000fe20000000800 */
[----:B------:R-:W0:Y:S01]  /*0010*/  S2R R5, SR_CTAID.X ;  /* 0x0000000000057919 */ /* 0x000e220000002500 */
[----:B------:R-:W1:Y:S01]  /*0020*/  LDCU UR6, c[0x0][0x3a8] ;  /* 0x00007500ff0677ac */ /* 0x000e620008000800 */
[----:B------:R-:W-:Y:S01]  /*0030*/  BSSY.RECONVERGENT B0, `(.L_x_45) ;  /* 0x0000034000007945 */ /* 0x000fe20003800200 */
[----:B------:R-:W0:Y:S01]  /*0040*/  S2R R0, SR_TID.X ;  /* 0x0000000000007919 */ /* 0x000e220000002100 */
[----:B------:R-:W2:Y:S01]  /*0050*/  LDCU.64 UR4, c[0x0][0x358] ;  /* 0x00006b00ff0477ac */ /* 0x000ea20008000a00 */
[C---:B0-----:R-:W-:Y:S01]  /*0060*/  VIMNMX R2, PT, PT, R5.reuse, R0, !PT ;  /* 0x0000000005027248 */ /* 0x041fe20007fe0100 */
[----:B------:R-:W-:-:S03]  /*0070*/  IMAD R3, R5, 0x100, R0 ;  /* 0x0000010005037824 */ /* 0x000fc600078e0200 */
[----:B-1----:R-:W-:-:S04]  /*0080*/  ISETP.GE.AND P0, PT, R2, UR6, PT ;  /* 0x0000000602007c0c */ /* 0x002fc8000bf06270 */
[----:B------:R-:W-:-:S13]  /*0090*/  ISETP.EQ.OR P0, PT, R5, R0, P0 ;  /* 0x000000000500720c */ /* 0x000fda0000702670 */
[----:B--2---:R-:W-:Y:S05]  /*00a0*/  @P0 BRA `(.L_x_46) ;  /* 0x0000000000b00947 */ /* 0x004fea0003800000 */
[----:B------:R-:W0:Y:S02]  /*00b0*/  LDC.64 R10, c[0x0][0x380] ;  /* 0x0000e000ff0a7b82 */ /* 0x000e240000000a00 */
[----:B0-----:R-:W-:-:S04]  /*00c0*/  IMAD.WIDE.U32 R4, R5, 0x18, R10 ;  /* 0x0000001805047825 */ /* 0x001fc800078e000a */
[----:B------:R-:W-:Y:S01]  /*00d0*/  IMAD.WIDE.U32 R10, R0, 0x18, R10 ;  /* 0x00000018000a7825 */ /* 0x000fe200078e000a */
[----:B------:R-:W2:Y:S04]  /*00e0*/  LDG.E.64 R8, desc[UR4][R4.64+0x10] ;  /* 0x0000100404087981 */ /* 0x000ea8000c1e1b00 */
[----:B------:R-:W2:Y:S04]  /*00f0*/  LDG.E.64 R14, desc[UR4][R10.64+0x10] ;  /* 0x000010040a0e7981 */ /* 0x000ea8000c1e1b00 */
[----:B------:R-:W3:Y:S04]  /*0100*/  LDG.E.64 R6, desc[UR4][R4.64+0x8] ;  /* 0x0000080404067981 */ /* 0x000ee8000c1e1b00 */
[----:B------:R-:W3:Y:S01]  /*0110*/  LDG.E.64 R12, desc[UR4][R10.64+0x8] ;  /* 0x000008040a0c7981 */ /* 0x000ee2000c1e1b00 */
[----:B------:R-:W-:Y:S01]  /*0120*/  BSSY.RECONVERGENT B1, `(.L_x_47) ;  /* 0x0000011000017945 */ /* 0x000fe20003800200 */
[----:B--2---:R-:W-:-:S02]  /*0130*/  DADD R8, R8, -R14 ;  /* 0x0000000008087229 */ /* 0x004fc4000000080e */
[----:B---3--:R-:W-:-:S06]  /*0140*/  DADD R6, R6, -R12 ;  /* 0x0000000006067229 */ /* 0x008fcc000000080c */
[----:B------:R-:W-:-:S08]  /*0150*/  DMUL R8, R8, R8 ;  /* 0x0000000808087228 */ /* 0x000fd00000000000 */
[----:B------:R-:W-:-:S06]  /*0160*/  DFMA R8, R6, R6, R8 ;  /* 0x000000060608722b */ /* 0x000fcc0000000008 */
[----:B------:R-:W0:Y:S02]  /*0170*/  F2F.F32.F64 R0, R8 ;  /* 0x0000000800007310 */ /* 0x000e240000301000 */
[----:B0-----:R-:W-:-:S06]  /*0180*/  VIADD R2, R0, 0xf3000000 ;  /* 0xf300000000027836 */ /* 0x001fcc0000000000 */
[----:B------:R0:W1:Y:S01]  /*0190*/  MUFU.RSQ R7, R0 ;  /* 0x0000000000077308 */ /* 0x0000620000001400 */
[----:B------:R-:W-:-:S13]  /*01a0*/  ISETP.GT.U32.AND P0, PT, R2, 0x727fffff, PT ;  /* 0x727fffff0200780c */ /* 0x000fda0003f04070 */
[----:B0-----:R-:W-:Y:S05]  /*01b0*/  @!P0 BRA `(.L_x_48) ;  /* 0x00000000000c8947 */ /* 0x001fea0003800000 */
[----:B------:R-:W-:-:S07]  /*01c0*/  MOV R8, 0x1e0 ;  /* 0x000001e000087802 */ /* 0x000fce0000000f00 */
[----:B-1----:R-:W-:Y:S05]  /*01d0*/  CALL.REL.NOINC `($__internal_2_$__cuda_sm20_sqrt_rn_f32_slowpath) ;  /* 0x00000004005c7944 */ /* 0x002fea0003c00000 */
[----:B------:R-:W-:Y:S05]  /*01e0*/  BRA `(.L_x_49) ;  /* 0x0000000000107947 */ /* 0x000fea0003800000 */
.L_x_48:
[----:B-1----:R-:W-:Y:S01]  /*01f0*/  FMUL.FTZ R5, R0, R7 ;  /* 0x0000000700057220 */ /* 0x002fe20000410000 */
[----:B------:R-:W-:-:S03]  /*0200*/  FMUL.FTZ R2, R7, 0.5 ;  /* 0x3f00000007027820 */ /* 0x000fc60000410000 */
[----:B------:R-:W-:-:S04]  /*0210*/  FFMA R0, -R5, R5, R0 ;  /* 0x0000000505007223 */ /* 0x000fc80000000100 */
[----:B------:R-:W-:-:S07]  /*0220*/  FFMA R2, R0, R2, R5 ;  /* 0x0000000200027223 */ /* 0x000fce0000000005 */
.L_x_49:
[----:B------:R-:W-:Y:S05]  /*0230*/  BSYNC.RECONVERGENT B1 ;  /* 0x0000000000017941 */ /* 0x000fea0003800200 */
.L_x_47:
[----:B------:R-:W0:Y:S01]  /*0240*/  LDC.64 R4, c[0x0][0x388] ;  /* 0x0000e200ff047b82 */ /* 0x000e220000000a00 */
[----:B------:R-:W-:Y:S01]  /*0250*/  IADD3 R0, PT, PT, R2, 0x1800000, RZ ;  /* 0x0180000002007810 */ /* 0x000fe20007ffe0ff */
[----:B------:R-:W-:Y:S03]  /*0260*/  BSSY.RECONVERGENT B1, `(.L_x_50) ;  /* 0x000000d000017945 */ /* 0x000fe60003800200 */
[----:B------:R-:W-:-:S04]  /*0270*/  LOP3.LUT R0, R0, 0x7f800000, RZ, 0xc0, !PT ;  /* 0x7f80000000007812 */ /* 0x000fc800078ec0ff */
[----:B------:R-:W-:Y:S01]  /*0280*/  ISETP.GT.U32.AND P0, PT, R0, 0x1ffffff, PT ;  /* 0x01ffffff0000780c */ /* 0x000fe20003f04070 */
[----:B0-----:R-:W-:-:S05]  /*0290*/  IMAD.WIDE.U32 R4, R3, 0x4, R4 ;  /* 0x0000000403047825 */ /* 0x001fca00078e0004 */
[----:B------:R0:W-:Y:S07]  /*02a0*/  STG.E desc[UR4][R4.64], R2 ;  /* 0x0000000204007986 */ /* 0x0001ee000c101904 */
[----:B------:R-:W-:Y:S05]  /*02b0*/  @P0 BRA `(.L_x_51) ;  /* 0x00000000000c0947 */ /* 0x000fea0003800000 */
[----:B0-----:R-:W-:-:S07]  /*02c0*/  MOV R4, 0x2e0 ;  /* 0x000002e000047802 */ /* 0x001fce0000000f00 */
[----:B------:R-:W-:Y:S05]  /*02d0*/  CALL.REL.NOINC `($__internal_1_$__cuda_sm20_rcp_rn_f32_slowpath) ;  /* 0x0000000000487944 */ /* 0x000fea0003c00000 */
[----:B------:R-:W-:Y:S05]  /*02e0*/  BRA `(.L_x_52) ;  /* 0x0000000000107947 */ /* 0x000fea0003800000 */
.L_x_51:
[----:B------:R-:W1:Y:S02]  /*02f0*/  MUFU.RCP R7, R2 ;  /* 0x0000000200077308 */ /* 0x000e640000001000 */
[----:B-1----:R-:W-:-:S04]  /*0300*/  FFMA R0, R7, R2, -1 ;  /* 0xbf80000007007423 */ /* 0x002fc80000000002 */
[----:B------:R-:W-:-:S04]  /*0310*/  FADD.FTZ R0, -R0, -RZ ;  /* 0x800000ff00007221 */ /* 0x000fc80000010100 */
[----:B------:R-:W-:-:S07]  /*0320*/  FFMA R7, R7, R0, R7 ;  /* 0x0000000007077223 */ /* 0x000fce0000000007 */
.L_x_52:
[----:B------:R-:W-:Y:S05]  /*0330*/  BSYNC.RECONVERGENT B1 ;  /* 0x0000000000017941 */ /* 0x000fea0003800200 */
.L_x_50:
[----:B0-----:R-:W0:Y:S02]  /*0340*/  LDC.64 R4, c[0x0][0x390] ;  /* 0x0000e400ff047b82 */ /* 0x001e240000000a00 */
[----:B0-----:R-:W-:-:S05]  /*0350*/  IMAD.WIDE.U32 R4, R3, 0x4, R4 ;  /* 0x0000000403047825 */ /* 0x001fca00078e0004 */
[----:B------:R0:W-:Y:S02]  /*0360*/  STG.E desc[UR4][R4.64], R7 ;  /* 0x0000000704007986 */ /* 0x0001e4000c101904 */
.L_x_46:
[----:B------:R-:W-:Y:S05]  /*0370*/  BSYNC.RECONVERGENT B0 ;  /* 0x0000000000007941 */ /* 0x000fea0003800200 */
.L_x_45:
[----:B0-----:R-:W0:Y:S01]  /*0380*/  LDC.64 R4, c[0x0][0x398] ;  /* 0x0000e600ff047b82 */ /* 0x001e220000000a00 */
[----:B------:R-:W-:-:S07]  /*0390*/  IMAD.MOV.U32 R9, RZ, RZ, 0x3f800000 ;  /* 0x3f800000ff097424 */ /* 0x000fce00078e00ff */
[----:B------:R-:W1:Y:S01]  /*03a0*/  LDC.64 R6, c[0x0][0x3a0] ;  /* 0x0000e800ff067b82 */ /* 0x000e620000000a00 */
[----:B0-----:R-:W-:-:S05]  /*03b0*/  IMAD.WIDE.U32 R4, R3, 0x4, R4 ;  /* 0x0000000403047825 */ /* 0x001fca00078e0004 */
[----:B------:R-:W-:Y:S01]  /*03c0*/  STG.E desc[UR4][R4.64], R9 ;  /* 0x0000000904007986 */ /* 0x000fe2000c101904 */
[----:B-1----:R-:W-:-:S05]  /*03d0*/  IMAD.WIDE.U32 R2, R3, 0x4, R6 ;  /* 0x0000000403027825 */ /* 0x002fca00078e0006 */
[----:B------:R-:W-:Y:S01]  /*03e0*/  STG.E desc[UR4][R2.64], RZ ;  /* 0x000000ff02007986 */ /* 0x000fe2000c101904 */
[----:B------:R-:W-:Y:S05]  /*03f0*/  EXIT ;  /* 0x000000000000794d */ /* 0x000fea0003800000 */
        .weak           $__internal_1_$__cuda_sm20_rcp_rn_f32_slowpath
        .type           $__internal_1_$__cuda_sm20_rcp_rn_f32_slowpath,@function
        .size           $__internal_1_$__cuda_sm20_rcp_rn_f32_slowpath,($__internal_2_$__cuda_sm20_sqrt_rn_f32_slowpath - $__internal_1_$__cuda_sm20_rcp_rn_f32_slowpath)
$__internal_1_$__cuda_sm20_rcp_rn_f32_slowpath:
[----:B------:R-:W-:Y:S01]  /*0400*/  IMAD.SHL.U32 R0, R2, 0x2, RZ ;  /* 0x0000000202007824 */ /* 0x000fe200078e00ff */
[----:B------:R-:W-:Y:S04]  /*0410*/  BSSY.RECONVERGENT B2, `(.L_x_53) ;  /* 0x0000030000027945 */ /* 0x000fe80003800200 */
[----:B------:R-:W-:-:S04]  /*0420*/  SHF.R.U32.HI R9, RZ, 0x18, R0 ;  /* 0x00000018ff097819 */ /* 0x000fc80000011600 */
[----:B------:R-:W-:-:S13]  /*0430*/  ISETP.NE.U32.AND P0, PT, R9, RZ, PT ;  /* 0x000000ff0900720c */ /* 0x000fda0003f05070 */
[----:B------:R-:W-:Y:S05]  /*0440*/  @P0 BRA `(.L_x_54) ;  /* 0x0000000000280947 */ /* 0x000fea0003800000 */
[----:B------:R-:W-:-:S04]  /*0450*/  SHF.L.U32 R0, R2, 0x1, RZ ;  /* 0x0000000102007819 */ /* 0x000fc800000006ff */
[----:B------:R-:W-:-:S13]  /*0460*/  ISETP.NE.AND P0, PT, R0, RZ, PT ;  /* 0x000000ff0000720c */ /* 0x000fda0003f05270 */
[----:B------:R-:W-:Y:S01]  /*0470*/  @P0 FFMA R6, R2, 1.84467440737095516160e+19, RZ ;  /* 0x5f80000002060823 */ /* 0x000fe200000000ff */
[----:B------:R-:W-:Y:S08]  /*0480*/  @!P0 MUFU.RCP R5, R2 ;  /* 0x0000000200058308 */ /* 0x000ff00000001000 */
[----:B------:R-:W0:Y:S02]  /*0490*/  @P0 MUFU.RCP R7, R6 ;  /* 0x0000000600070308 */ /* 0x000e240000001000 */
[----:B0-----:R-:W-:-:S04]  /*04a0*/  @P0 FFMA R0, R6, R7, -1 ;  /* 0xbf80000006000423 */ /* 0x001fc80000000007 */
[----:B------:R-:W-:-:S04]  /*04b0*/  @P0 FADD.FTZ R0, -R0, -RZ ;  /* 0x800000ff00000221 */ /* 0x000fc80000010100 */
[----:B------:R-:W-:-:S04]  /*04c0*/  @P0 FFMA R0, R7, R0, R7 ;  /* 0x0000000007000223 */ /* 0x000fc80000000007 */
[----:B------:R-:W-:Y:S01]  /*04d0*/  @P0 FFMA R5, R0, 1.84467440737095516160e+19, RZ ;  /* 0x5f80000000050823 */ /* 0x000fe200000000ff */
[----:B------:R-:W-:Y:S06]  /*04e0*/  BRA `(.L_x_55) ;  /* 0x0000000000887947 */ /* 0x000fec0003800000 */
.L_x_54:
[----:B------:R-:W-:-:S05]  /*04f0*/  VIADD R11, R9, 0xffffff03 ;  /* 0xffffff03090b7836 */ /* 0x000fca0000000000 */
[----:B------:R-:W-:-:S13]  /*0500*/  ISETP.GT.U32.AND P0, PT, R11, 0x1, PT ;  /* 0x000000010b00780c */ /* 0x000fda0003f04070 */
[----:B------:R-:W-:Y:S05]  /*0510*/  @P0 BRA `(.L_x_56) ;  /* 0x0000000000780947 */ /* 0x000fea0003800000 */
[----:B------:R-:W-:Y:S02]  /*0520*/  LOP3.LUT R0, R2, 0x7fffff, RZ, 0xc0, !PT ;  /* 0x007fffff02007812 */ /* 0x000fe400078ec0ff */
[----:B------:R-:W-:Y:S02]  /*0530*/  MOV R8, 0x3 ;  /* 0x0000000300087802 */ /* 0x000fe40000000f00 */
[----:B------:R-:W-:Y:S02]  /*0540*/  LOP3.LUT R0, R0, 0x3f800000, RZ, 0xfc, !PT ;  /* 0x3f80000000007812 */ /* 0x000fe400078efcff */
[----:B------:R-:W-:Y:S02]  /*0550*/  SHF.L.U32 R8, R8, R11, RZ ;  /* 0x0000000b08087219 */ /* 0x000fe400000006ff */
[----:B------:R-:W0:Y:S02]  /*0560*/  MUFU.RCP R5, R0 ;  /* 0x0000000000057308 */ /* 0x000e240000001000 */
[----:B0-----:R-:W-:-:S04]  /*0570*/  FFMA R6, R0, R5, -1 ;  /* 0xbf80000000067423 */ /* 0x001fc80000000005 */
[----:B------:R-:W-:-:S04]  /*0580*/  FADD.FTZ R6, -R6, -RZ ;  /* 0x800000ff06067221 */ /* 0x000fc80000010100 */
[CCC-:B------:R-:W-:Y:S01]  /*0590*/  FFMA.RM R7, R5.reuse, R6.reuse, R5.reuse ;  /* 0x0000000605077223 */ /* 0x1c0fe20000004005 */
[----:B------:R-:W-:-:S04]  /*05a0*/  FFMA.RP R6, R5, R6, R5 ;  /* 0x0000000605067223 */ /* 0x000fc80000008005 */
[C---:B------:R-:W-:Y:S02]  /*05b0*/  LOP3.LUT R5, R7.reuse, 0x7fffff, RZ, 0xc0, !PT ;  /* 0x007fffff07057812 */ /* 0x040fe400078ec0ff */
[----:B------:R-:W-:Y:S02]  /*05c0*/  FSETP.NEU.FTZ.AND P0, PT, R7, R6, PT ;  /* 0x000000060700720b */ /* 0x000fe40003f1d000 */
[----:B------:R-:W-:Y:S02]  /*05d0*/  LOP3.LUT R5, R5, 0x800000, RZ, 0xfc, !PT ;  /* 0x0080000005057812 */ /* 0x000fe400078efcff */
[----:B------:R-:W-:Y:S02]  /*05e0*/  SEL R6, RZ, 0xffffffff, !P0 ;  /* 0xffffffffff067807 */ /* 0x000fe40004000000 */
[----:B------:R-:W-:-:S03]  /*05f0*/  LOP3.LUT R8, R8, R5, RZ, 0xc0, !PT ;  /* 0x0000000508087212 */ /* 0x000fc600078ec0ff */
[----:B------:R-:W-:Y:S01]  /*0600*/  IMAD.MOV R6, RZ, RZ, -R6 ;  /* 0x000000ffff067224 */ /* 0x000fe200078e0a06 */
[----:B------:R-:W-:-:S04]  /*0610*/  SHF.R.U32.HI R8, RZ, R11, R8 ;  /* 0x0000000bff087219 */ /* 0x000fc80000011608 */
[----:B------:R-:W-:Y:S02]  /*0620*/  LOP3.LUT P1, RZ, R6, R11, R5, 0xf8, !PT ;  /* 0x0000000b06ff7212 */ /* 0x000fe4000782f805 */
[C---:B------:R-:W-:Y:S02]  /*0630*/  LOP3.LUT P0, RZ, R8.reuse, 0x1, RZ, 0xc0, !PT ;  /* 0x0000000108ff7812 */ /* 0x040fe4000780c0ff */
[----:B------:R-:W-:-:S04]  /*0640*/  LOP3.LUT P2, RZ, R8, 0x2, RZ, 0xc0, !PT ;  /* 0x0000000208ff7812 */ /* 0x000fc8000784c0ff */
[----:B------:R-:W-:Y:S02]  /*0650*/  PLOP3.LUT P0, PT, P0, P1, P2, 0xe0, 0x0 ;  /* 0x000000000000781c */ /* 0x000fe40000703c20 */
[----:B------:R-:W-:Y:S02]  /*0660*/  LOP3.LUT P1, RZ, R2, 0x7fffff, RZ, 0xc0, !PT ;  /* 0x007fffff02ff7812 */ /* 0x000fe4000782c0ff */
[----:B------:R-:W-:-:S04]  /*0670*/  SEL R0, RZ, 0x1, !P0 ;  /* 0x00000001ff007807 */ /* 0x000fc80004000000 */
[----:B------:R-:W-:-:S04]  /*0680*/  IADD3 R0, PT, PT, -R0, RZ, RZ ;  /* 0x000000ff00007210 */ /* 0x000fc80007ffe1ff */
[----:B------:R-:W-:Y:S01]  /*0690*/  ISETP.GE.AND P0, PT, R0, RZ, PT ;  /* 0x000000ff0000720c */ /* 0x000fe20003f06270 */
[----:B------:R-:W-:-:S05]  /*06a0*/  VIADD R0, R9, 0xffffff04 ;  /* 0xffffff0409007836 */ /* 0x000fca0000000000 */
[----:B------:R-:W-:-:S07]  /*06b0*/  SHF.R.U32.HI R5, RZ, R0, R5 ;  /* 0x00000000ff057219 */ /* 0x000fce0000011605 */
[----:B------:R-:W-:-:S05]  /*06c0*/  @!P0 IADD3 R5, PT, PT, R5, 0x1, RZ ;  /* 0x0000000105058810 */ /* 0x000fca0007ffe0ff */
[----:B------:R-:W-:-:S05]  /*06d0*/  @!P1 IMAD.SHL.U32 R5, R5, 0x2, RZ ;  /* 0x0000000205059824 */ /* 0x000fca00078e00ff */
[----:B------:R-:W-:Y:S01]  /*06e0*/  LOP3.LUT R5, R5, 0x80000000, R2, 0xf8, !PT ;  /* 0x8000000005057812 */ /* 0x000fe200078ef802 */
[----:B------:R-:W-:Y:S06]  /*06f0*/  BRA `(.L_x_55) ;  /* 0x0000000000047947 */ /* 0x000fec0003800000 */
.L_x_56:
[----:B------:R0:W1:Y:S02]  /*0700*/  MUFU.RCP R5, R2 ;  /* 0x0000000200057308 */ /* 0x0000640000001000 */
.L_x_55:
[----:B------:R-:W-:Y:S05]  /*0710*/  BSYNC.RECONVERGENT B2 ;  /* 0x0000000000027941 */ /* 0x000fea0003800200 */
.L_x_53:
[----:B-1----:R-:W-:Y:S01]  /*0720*/  MOV R7, R5 ;  /* 0x0000000500077202 */ /* 0x002fe20000000f00 */
[----:B------:R-:W-:-:S04]  /*0730*/  IMAD.MOV.U32 R5, RZ, RZ, 0x0 ;  /* 0x00000000ff057424 */ /* 0x000fc800078e00ff */
[----:B0-----:R-:W-:Y:S05]  /*0740*/  RET.REL.NODEC R4 `(_Z13preProcessingP5PointPfS1_S1_S1_i) ;  /* 0xfffffff8042c7950 */ /* 0x001fea0003c3ffff */
        .weak           $__internal_2_$__cuda_sm20_sqrt_rn_f32_slowpath
        .type           $__internal_2_$__cuda_sm20_sqrt_rn_f32_slowpath,@function
        .size           $__internal_2_$__cuda_sm20_sqrt_rn_f32_slowpath,(.L_x_62 - $__internal_2_$__cuda_sm20_sqrt_rn_f32_slowpath)
$__internal_2_$__cuda_sm20_sqrt_rn_f32_slowpath:
[----:B------:R-:W-:-:S13]  /*0750*/  LOP3.LUT P0, RZ, R0, 0x7fffffff, RZ, 0xc0, !PT ;  /* 0x7fffffff00ff7812 */ /* 0x000fda000780c0ff */
[----:B------:R-:W-:Y:S01]  /*0760*/  @!P0 MOV R2, R0 ;  /* 0x0000000000028202 */ /* 0x000fe20000000f00 */
[----:B------:R-:W-:Y:S06]  /*0770*/  @!P0 BRA `(.L_x_57) ;  /* 0x0000000000408947 */ /* 0x000fec0003800000 */
[----:B------:R-:W-:-:S13]  /*0780*/  FSETP.GEU.FTZ.AND P0, PT, R0, RZ, PT ;  /* 0x000000ff0000720b */ /* 0x000fda0003f1e000 */
[----:B------:R-:W-:Y:S01]  /*0790*/  @!P0 IMAD.MOV.U32 R2, RZ, RZ, 0x7fffffff ;  /* 0x7fffffffff028424 */ /* 0x000fe200078e00ff */
[----:B------:R-:W-:Y:S06]  /*07a0*/  @!P0 BRA `(.L_x_57) ;  /* 0x0000000000348947 */ /* 0x000fec0003800000 */
[----:B------:R-:W-:-:S13]  /*07b0*/  FSETP.GTU.FTZ.AND P0, PT, |R0|, +INF , PT ;  /* 0x7f8000000000780b */ /* 0x000fda0003f1c200 */
[----:B------:R-:W-:Y:S01]  /*07c0*/  @P0 FADD.FTZ R2, R0, 1 ;  /* 0x3f80000000020421 */ /* 0x000fe20000010000 */
[----:B------:R-:W-:Y:S06]  /*07d0*/  @P0 BRA `(.L_x_57) ;  /* 0x0000000000280947 */ /* 0x000fec0003800000 */
[----:B------:R-:W-:-:S13]  /*07e0*/  FSETP.NEU.FTZ.AND P0, PT, |R0|, +INF , PT ;  /* 0x7f8000000000780b */ /* 0x000fda0003f1d200 */
[----:B------:R-:W-:-:S04]  /*07f0*/  @P0 FFMA R4, R0, 1.84467440737095516160e+19, RZ ;  /* 0x5f80000000040823 */ /* 0x000fc800000000ff */
[----:B------:R-:W0:Y:S02]  /*0800*/  @P0 MUFU.RSQ R5, R4 ;  /* 0x0000000400050308 */ /* 0x000e240000001400 */
[----:B0-----:R-:W-:Y:S01]  /*0810*/  @P0 FMUL.FTZ R7, R4, R5 ;  /* 0x0000000504070220 */ /* 0x001fe20000410000 */
[----:B------:R-:W-:-:S03]  /*0820*/  @P0 FMUL.FTZ R5, R5, 0.5 ;  /* 0x3f00000005050820 */ /* 0x000fc60000410000 */
[----:B------:R-:W-:-:S04]  /*0830*/  @P0 FADD.FTZ R2, -R7, -RZ ;  /* 0x800000ff07020221 */ /* 0x000fc80000010100 */
[----:B------:R-:W-:Y:S01]  /*0840*/  @P0 FFMA R6, R7, R2, R4 ;  /* 0x0000000207060223 */ /* 0x000fe20000000004 */
[----:B------:R-:W-:-:S03]  /*0850*/  @!P0 MOV R2, R0 ;  /* 0x0000000000028202 */ /* 0x000fc60000000f00 */
[----:B------:R-:W-:-:S04]  /*0860*/  @P0 FFMA R5, R6, R5, R7 ;  /* 0x0000000506050223 */ /* 0x000fc80000000007 */
[----:B------:R-:W-:-:S07]  /*0870*/  @P0 FMUL.FTZ R2, R5, 2.3283064365386962891e-10 ;  /* 0x2f80000005020820 */ /* 0x000fce0000410000 */
.L_x_57:
[----:B------:R-:W-:Y:S02]  /*0880*/  HFMA2 R5, -RZ, RZ, 0, 0 ;  /* 0x00000000ff057431 */ /* 0x000fe400000001ff */
[----:B------:R-:W-:-:S04]  /*0890*/  IMAD.MOV.U32 R4, RZ, RZ, R8 ;  /* 0x000000ffff047224 */ /* 0x000fc800078e0008 */
[----:B------:R-:W-:Y:S05]  /*08a0*/  RET.REL.NODEC R4 `(_Z13preProcessingP5PointPfS1_S1_S1_i) ;  /* 0xfffffff404d47950 */ /* 0x000fea0003c3ffff */
.L_x_58:
        /* <DEDUP_REMOVED lines=13> */
.L_x_62:


//--------------------- .text._Z9clearTabuPb      --------------------------
	.section	.text._Z9clearTabuPb,"ax",@progbits
	.align	128
        .global         _Z9clearTabuPb
        .type           _Z9clearTabuPb,@function
        .size           _Z9clearTabuPb,(.L_x_68 - _Z9clearTabuPb)
        .other          _Z9clearTabuPb,@"STO_CUDA_ENTRY STV_DEFAULT"
_Z9clearTabuPb:
.text._Z9clearTabuPb:
[----:B------:R-:W-:Y:S01]  /*0000*/  LDC R1, c[0x0][0x37c] ;  /* 0x0000df00ff017b82 */ /* 0x000fe20000000800 */
[----:B------:R-:W0:Y:S07]  /*0010*/  S2R R3, SR_TID.X ;  /* 0x0000000000037919 */ /* 0x000e2e0000002100 */
[----:B------:R-:W0:Y:S01]  /*0020*/  S2UR UR6, SR_CTAID.X ;  /* 0x00000000000679c3 */ /* 0x000e220000002500 */
[----:B------:R-:W1:Y:S01]  /*0030*/  LDCU.64 UR8, c[0x0][0x380] ;  /* 0x00007000ff0877ac */ /* 0x000e620008000a00 */
[----:B------:R-:W-:Y:S01]  /*0040*/  IMAD.MOV.U32 R4, RZ, RZ, 0x1 ;  /* 0x00000001ff047424 */ /* 0x000fe200078e00ff */
[----:B------:R-:W2:Y:S05]  /*0050*/  LDCU.64 UR4, c[0x0][0x358] ;  /* 0x00006b00ff0477ac */ /* 0x000eaa0008000a00 */
[----:B------:R-:W0:Y:S02]  /*0060*/  LDC R0, c[0x0][0x360] ;  /* 0x0000d800ff007b82 */ /* 0x000e240000000800 */
[----:B0-----:R-:W-:-:S05]  /*0070*/  IMAD R0, R0, UR6, R3 ;  /* 0x0000000600007c24 */ /* 0x001fca000f8e0203 */
[----:B-1----:R-:W-:-:S04]  /*0080*/  IADD3 R2, P0, PT, R0, UR8, RZ ;  /* 0x0000000800027c10 */ /* 0x002fc8000ff1e0ff */
[----:B------:R-:W-:Y:S02]  /*0090*/  LEA.HI.X.SX32 R3, R0, UR9, 0x1, P0 ;  /* 0x0000000900037c11 */ /* 0x000fe400080f0eff */
[----:B------:R-:W-:-:S05]  /*00a0*/  PRMT R0, R4, 0x7610, R0 ;  /* 0x0000761004007816 */ /* 0x000fca0000000000 */
[----:B--2---:R-:W-:Y:S01]  /*00b0*/  STG.E.U8 desc[UR4][R2.64], R0 ;  /* 0x0000000002007986 */ /* 0x004fe2000c101104 */
[----:B------:R-:W-:Y:S05]  /*00c0*/  EXIT ;  /* 0x000000000000794d */ /* 0x000fea0003800000 */
.L_x_59:
        /* <DEDUP_REMOVED lines=11> */
.L_x_68:


//--------------------- .nv.global.init           --------------------------
	.section	.nv.global.init,"aw",@progbits
	.align	4
.nv.global.init:
	.type		mrg32k3aM1SubSeq,@object
	.size		mrg32k3aM1SubSeq,(mrg32k3aM2SubSeq - mrg32k3aM1SubSeq)
mrg32k3aM1SubSeq:
        /*0000*/ 	.byte	0x0b, 0xcc, 0xee, 0x04, 0x73, 0x29, 0x8b, 0x6f, 0xf6, 0x53, 0x03, 0xf6, 0x23, 0xf6, 0xea, 0xda
        /* <DEDUP_REMOVED lines=125> */
	.type		mrg32k3aM2SubSeq,@object
	.size		mrg32k3aM2SubSeq,(mrg32k3aM1 - mrg32k3aM2SubSeq)
mrg32k3aM2SubSeq:
        /* <DEDUP_REMOVED lines=126> */
	.type		mrg32k3aM1,@object
	.size		mrg32k3aM1,(mrg32k3aM1Seq - mrg32k3aM1)
mrg32k3aM1:
        /* <DEDUP_REMOVED lines=144> */
	.type		mrg32k3aM1Seq,@object
	.size		mrg32k3aM1Seq,(mrg32k3aM2 - mrg32k3aM1Seq)
mrg32k3aM1Seq:
        /* <DEDUP_REMOVED lines=144> */
	.type		mrg32k3aM2,@object
	.size		mrg32k3aM2,(mrg32k3aM2Seq - mrg32k3aM2)
mrg32k3aM2:
        /* <DEDUP_REMOVED lines=144> */
	.type		mrg32k3aM2Seq,@object
	.size		mrg32k3aM2Seq,(precalc_xorwow_matrix - mrg32k3aM2Seq)
mrg32k3aM2Seq:
        /* <DEDUP_REMOVED lines=144> */
	.type		precalc_xorwow_matrix,@object
	.size		precalc_xorwow_matrix,(precalc_xorwow_offset_matrix - precalc_xorwow_matrix)
precalc_xorwow_matrix:
        /* <DEDUP_REMOVED lines=6400> */
	.type		precalc_xorwow_offset_matrix,@object
	.size		precalc_xorwow_offset_matrix,(.L_1 - precalc_xorwow_offset_matrix)
precalc_xorwow_offset_matrix:
        /* <DEDUP_REMOVED lines=6400> */
.L_1:


//--------------------- .nv.shared.reserved.0     --------------------------
	.section	.nv.shared.reserved.0,"aw",@nobits
	.weak		__nv_reservedSMEM_offset_0_alias
	.size		__nv_reservedSMEM_offset_0_alias, 0, 64
	.other		__nv_reservedSMEM_offset_0_alias,@"STO_CUDA_RESERVED_SHARED STV_DEFAULT"
__nv_reservedSMEM_offset_0_alias:
	.zero		0
	.zero		64


//--------------------- .nv.shared._Z13constructPathPfS_PKfS1_P17curandStateXORWOWiffiS_Pi --------------------------
	.section	.nv.shared._Z13constructPathPfS_PKfS1_P17curandStateXORWOWiffiS_Pi,"aw",@nobits
	.sectionflags	@""
	.align	4
.nv.shared._Z13constructPathPfS_PKfS1_P17curandStateXORWOWiffiS_Pi:
	.zero		3344


//--------------------- .nv.constant0._Z28initializeEachAntsBestLengthPf --------------------------
	.section	.nv.constant0._Z28initializeEachAntsBestLengthPf,"a",@progbits
	.sectionflags	@""
	.align	4
.nv.constant0._Z28initializeEachAntsBestLengthPf:
	.zero		904


//--------------------- .nv.constant0._Z17setupCuRandKernelP17curandStateXORWOW --------------------------
	.section	.nv.constant0._Z17setupCuRandKernelP17curandStateXORWOW,"a",@progbits
	.sectionflags	@""
	.align	4
.nv.constant0._Z17setupCuRandKernelP17curandStateXORWOW:
	.zero		904


//--------------------- .nv.constant0._Z16updatePheromonesPfS_di --------------------------
	.section	.nv.constant0._Z16updatePheromonesPfS_di,"a",@progbits
	.sectionflags	@""
	.align	4
.nv.constant0._Z16updatePheromonesPfS_di:
	.zero		924


//--------------------- .nv.constant0._Z13constructPathPfS_PKfS1_P17curandStateXORWOWiffiS_Pi --------------------------
	.section	.nv.constant0._Z13constructPathPfS_PKfS1_P17curandStateXORWOWiffiS_Pi,"a",@progbits
	.sectionflags	@""
	.align	4
.nv.constant0._Z13constructPathPfS_PKfS1_P17curandStateXORWOWiffiS_Pi:
	.zero		968


//--------------------- .nv.constant0._Z13preProcessingP5PointPfS1_S1_S1_i --------------------------
	.section	.nv.constant0._Z13preProcessingP5PointPfS1_S1_S1_i,"a",@progbits
	.sectionflags	@""
	.align	4
.nv.constant0._Z13preProcessingP5PointPfS1_S1_S1_i:
	.zero		940


//--------------------- .nv.constant0._Z9clearTabuPb --------------------------
	.section	.nv.constant0._Z9clearTabuPb,"a",@progbits
	.sectionflags	@""
	.align	4
.nv.constant0._Z9clearTabuPb:
	.zero		904


//--------------------- SYMBOLS --------------------------

	.type		.nv.reservedSmem.offset0,@object
	.size		.nv.reservedSmem.offset0,0x4
	.type		.nv.reservedSmem.cap,@object
	.size		.nv.reservedSmem.cap,0x4
